//
// Generated by NVIDIA NVVM Compiler
//
// Compiler Build ID: CL-36424714
// Cuda compilation tools, release 13.0, V13.0.88
// Based on NVVM 20.0.0
//

.version 9.0
.target sm_100
.address_size 64

	// .globl	_Z13selfAttentionPfS_S_S_ii

.visible .entry _Z13selfAttentionPfS_S_S_ii(
	.param .u64 .ptr .align 1 _Z13selfAttentionPfS_S_S_ii_param_0,
	.param .u64 .ptr .align 1 _Z13selfAttentionPfS_S_S_ii_param_1,
	.param .u64 .ptr .align 1 _Z13selfAttentionPfS_S_S_ii_param_2,
	.param .u64 .ptr .align 1 _Z13selfAttentionPfS_S_S_ii_param_3,
	.param .u32 _Z13selfAttentionPfS_S_S_ii_param_4,
	.param .u32 _Z13selfAttentionPfS_S_S_ii_param_5
)
{
	.reg .pred 	%p<42>;
	.reg .b32 	%r<116>;
	.reg .b32 	%f<204>;
	.reg .b64 	%rd<87>;

	ld.param.u64 	%rd13, [_Z13selfAttentionPfS_S_S_ii_param_0];
	ld.param.u64 	%rd14, [_Z13selfAttentionPfS_S_S_ii_param_1];
	ld.param.u64 	%rd15, [_Z13selfAttentionPfS_S_S_ii_param_2];
	ld.param.u64 	%rd16, [_Z13selfAttentionPfS_S_S_ii_param_3];
	ld.param.u32 	%r57, [_Z13selfAttentionPfS_S_S_ii_param_4];
	ld.param.u32 	%r58, [_Z13selfAttentionPfS_S_S_ii_param_5];
	cvta.to.global.u64 	%rd1, %rd13;
	cvta.to.global.u64 	%rd2, %rd14;
	cvta.to.global.u64 	%rd3, %rd15;
	cvta.to.global.u64 	%rd4, %rd16;
	mov.u32 	%r59, %ctaid.x;
	mov.u32 	%r60, %ntid.x;
	mov.u32 	%r61, %tid.x;
	mad.lo.s32 	%r1, %r59, %r60, %r61;
	setp.ge.s32 	%p1, %r1, %r57;
	@%p1 bra 	$L__BB0_57;
	setp.lt.s32 	%p2, %r57, 1;
	@%p2 bra 	$L__BB0_29;
	setp.lt.s32 	%p3, %r58, 1;
	mul.lo.s32 	%r2, %r58, %r1;
	cvt.rn.f32.s32 	%f32, %r58;
	sqrt.rn.f32 	%f1, %f32;
	@%p3 bra 	$L__BB0_18;
	and.b32  	%r3, %r58, 15;
	add.s32 	%r4, %r3, -1;
	and.b32  	%r5, %r58, 7;
	add.s32 	%r6, %r5, -1;
	and.b32  	%r7, %r58, 2147483632;
	and.b32  	%r8, %r58, 3;
	mov.b32 	%r98, 0;
$L__BB0_4:
	setp.lt.u32 	%p12, %r58, 16;
	mul.lo.s32 	%r10, %r98, %r58;
	mov.f32 	%f195, 0f00000000;
	mov.b32 	%r101, 0;
	@%p12 bra 	$L__BB0_7;
	mov.f32 	%f195, 0f00000000;
	mov.b32 	%r99, 0;
$L__BB0_6:
	.pragma "nounroll";
	add.s32 	%r72, %r99, %r2;
	mul.wide.s32 	%rd25, %r72, 4;
	add.s64 	%rd26, %rd2, %rd25;
	ld.global.f32 	%f37, [%rd26];
	add.s32 	%r73, %r99, %r10;
	mul.wide.u32 	%rd27, %r73, 4;
	add.s64 	%rd28, %rd1, %rd27;
	ld.global.f32 	%f38, [%rd28];
	fma.rn.f32 	%f39, %f37, %f38, %f195;
	ld.global.f32 	%f40, [%rd26+4];
	ld.global.f32 	%f41, [%rd28+4];
	fma.rn.f32 	%f42, %f40, %f41, %f39;
	ld.global.f32 	%f43, [%rd26+8];
	ld.global.f32 	%f44, [%rd28+8];
	fma.rn.f32 	%f45, %f43, %f44, %f42;
	ld.global.f32 	%f46, [%rd26+12];
	ld.global.f32 	%f47, [%rd28+12];
	fma.rn.f32 	%f48, %f46, %f47, %f45;
	ld.global.f32 	%f49, [%rd26+16];
	ld.global.f32 	%f50, [%rd28+16];
	fma.rn.f32 	%f51, %f49, %f50, %f48;
	ld.global.f32 	%f52, [%rd26+20];
	ld.global.f32 	%f53, [%rd28+20];
	fma.rn.f32 	%f54, %f52, %f53, %f51;
	ld.global.f32 	%f55, [%rd26+24];
	ld.global.f32 	%f56, [%rd28+24];
	fma.rn.f32 	%f57, %f55, %f56, %f54;
	ld.global.f32 	%f58, [%rd26+28];
	ld.global.f32 	%f59, [%rd28+28];
	fma.rn.f32 	%f60, %f58, %f59, %f57;
	ld.global.f32 	%f61, [%rd26+32];
	ld.global.f32 	%f62, [%rd28+32];
	fma.rn.f32 	%f63, %f61, %f62, %f60;
	ld.global.f32 	%f64, [%rd26+36];
	ld.global.f32 	%f65, [%rd28+36];
	fma.rn.f32 	%f66, %f64, %f65, %f63;
	ld.global.f32 	%f67, [%rd26+40];
	ld.global.f32 	%f68, [%rd28+40];
	fma.rn.f32 	%f69, %f67, %f68, %f66;
	ld.global.f32 	%f70, [%rd26+44];
	ld.global.f32 	%f71, [%rd28+44];
	fma.rn.f32 	%f72, %f70, %f71, %f69;
	ld.global.f32 	%f73, [%rd26+48];
	ld.global.f32 	%f74, [%rd28+48];
	fma.rn.f32 	%f75, %f73, %f74, %f72;
	ld.global.f32 	%f76, [%rd26+52];
	ld.global.f32 	%f77, [%rd28+52];
	fma.rn.f32 	%f78, %f76, %f77, %f75;
	ld.global.f32 	%f79, [%rd26+56];
	ld.global.f32 	%f80, [%rd28+56];
	fma.rn.f32 	%f81, %f79, %f80, %f78;
	ld.global.f32 	%f82, [%rd26+60];
	ld.global.f32 	%f83, [%rd28+60];
	fma.rn.f32 	%f195, %f82, %f83, %f81;
	add.s32 	%r99, %r99, 16;
	setp.ne.s32 	%p13, %r99, %r7;
	mov.u32 	%r101, %r7;
	@%p13 bra 	$L__BB0_6;
$L__BB0_7:
	setp.eq.s32 	%p14, %r3, 0;
	@%p14 bra 	$L__BB0_17;
	setp.lt.u32 	%p15, %r4, 7;
	@%p15 bra 	$L__BB0_10;
	add.s32 	%r74, %r101, %r2;
	mul.wide.s32 	%rd29, %r74, 4;
	add.s64 	%rd30, %rd2, %rd29;
	ld.global.f32 	%f85, [%rd30];
	add.s32 	%r75, %r101, %r10;
	mul.wide.u32 	%rd31, %r75, 4;
	add.s64 	%rd32, %rd1, %rd31;
	ld.global.f32 	%f86, [%rd32];
	fma.rn.f32 	%f87, %f85, %f86, %f195;
	ld.global.f32 	%f88, [%rd30+4];
	cvt.u64.u32 	%rd33, %r10;
	cvt.u64.u32 	%rd34, %r101;
	add.s64 	%rd35, %rd34, %rd33;
	shl.b64 	%rd36, %rd35, 2;
	add.s64 	%rd37, %rd1, %rd36;
	ld.global.f32 	%f89, [%rd37+4];
	fma.rn.f32 	%f90, %f88, %f89, %f87;
	ld.global.f32 	%f91, [%rd30+8];
	ld.global.f32 	%f92, [%rd37+8];
	fma.rn.f32 	%f93, %f91, %f92, %f90;
	ld.global.f32 	%f94, [%rd30+12];
	ld.global.f32 	%f95, [%rd37+12];
	fma.rn.f32 	%f96, %f94, %f95, %f93;
	ld.global.f32 	%f97, [%rd30+16];
	ld.global.f32 	%f98, [%rd37+16];
	fma.rn.f32 	%f99, %f97, %f98, %f96;
	ld.global.f32 	%f100, [%rd30+20];
	ld.global.f32 	%f101, [%rd37+20];
	fma.rn.f32 	%f102, %f100, %f101, %f99;
	ld.global.f32 	%f103, [%rd30+24];
	ld.global.f32 	%f104, [%rd37+24];
	fma.rn.f32 	%f105, %f103, %f104, %f102;
	ld.global.f32 	%f106, [%rd30+28];
	ld.global.f32 	%f107, [%rd37+28];
	fma.rn.f32 	%f195, %f106, %f107, %f105;
	add.s32 	%r101, %r101, 8;
$L__BB0_10:
	setp.eq.s32 	%p16, %r5, 0;
	@%p16 bra 	$L__BB0_17;
	setp.lt.u32 	%p17, %r6, 3;
	@%p17 bra 	$L__BB0_13;
	add.s32 	%r76, %r101, %r2;
	mul.wide.s32 	%rd38, %r76, 4;
	add.s64 	%rd39, %rd2, %rd38;
	ld.global.f32 	%f109, [%rd39];
	add.s32 	%r77, %r101, %r10;
	mul.wide.u32 	%rd40, %r77, 4;
	add.s64 	%rd41, %rd1, %rd40;
	ld.global.f32 	%f110, [%rd41];
	fma.rn.f32 	%f111, %f109, %f110, %f195;
	ld.global.f32 	%f112, [%rd39+4];
	cvt.u64.u32 	%rd42, %r10;
	cvt.u64.u32 	%rd43, %r101;
	add.s64 	%rd44, %rd43, %rd42;
	shl.b64 	%rd45, %rd44, 2;
	add.s64 	%rd46, %rd1, %rd45;
	ld.global.f32 	%f113, [%rd46+4];
	fma.rn.f32 	%f114, %f112, %f113, %f111;
	ld.global.f32 	%f115, [%rd39+8];
	ld.global.f32 	%f116, [%rd46+8];
	fma.rn.f32 	%f117, %f115, %f116, %f114;
	ld.global.f32 	%f118, [%rd39+12];
	ld.global.f32 	%f119, [%rd46+12];
	fma.rn.f32 	%f195, %f118, %f119, %f117;
	add.s32 	%r101, %r101, 4;
$L__BB0_13:
	setp.eq.s32 	%p18, %r8, 0;
	@%p18 bra 	$L__BB0_17;
	setp.eq.s32 	%p19, %r8, 1;
	add.s32 	%r78, %r101, %r2;
	mul.wide.s32 	%rd47, %r78, 4;
	add.s64 	%rd5, %rd2, %rd47;
	ld.global.f32 	%f120, [%rd5];
	add.s32 	%r79, %r101, %r10;
	mul.wide.u32 	%rd48, %r79, 4;
	add.s64 	%rd49, %rd1, %rd48;
	ld.global.f32 	%f121, [%rd49];
	fma.rn.f32 	%f195, %f120, %f121, %f195;
	@%p19 bra 	$L__BB0_17;
	setp.eq.s32 	%p20, %r8, 2;
	ld.global.f32 	%f122, [%rd5+4];
	cvt.u64.u32 	%rd50, %r10;
	cvt.u64.u32 	%rd51, %r101;
	add.s64 	%rd52, %rd51, %rd50;
	shl.b64 	%rd53, %rd52, 2;
	add.s64 	%rd6, %rd1, %rd53;
	ld.global.f32 	%f123, [%rd6+4];
	fma.rn.f32 	%f195, %f122, %f123, %f195;
	@%p20 bra 	$L__BB0_17;
	ld.global.f32 	%f124, [%rd5+8];
	ld.global.f32 	%f125, [%rd6+8];
	fma.rn.f32 	%f195, %f124, %f125, %f195;
$L__BB0_17:
	div.rn.f32 	%f126, %f195, %f1;
	add.s32 	%r80, %r98, %r2;
	mul.wide.s32 	%rd54, %r80, 4;
	add.s64 	%rd55, %rd4, %rd54;
	st.global.f32 	[%rd55], %f126;
	add.s32 	%r98, %r98, 1;
	setp.eq.s32 	%p21, %r98, %r57;
	@%p21 bra 	$L__BB0_29;
	bra.uni 	$L__BB0_4;
$L__BB0_18:
	mov.f32 	%f33, 0f00000000;
	div.rn.f32 	%f16, %f33, %f1;
	and.b32  	%r19, %r57, 7;
	setp.lt.u32 	%p4, %r57, 8;
	mov.b32 	%r105, 0;
	@%p4 bra 	$L__BB0_21;
	and.b32  	%r105, %r57, 2147483640;
	mov.b32 	%r103, 0;
$L__BB0_20:
	.pragma "nounroll";
	add.s32 	%r64, %r103, %r2;
	mul.wide.s32 	%rd17, %r64, 4;
	add.s64 	%rd18, %rd4, %rd17;
	st.global.f32 	[%rd18], %f16;
	st.global.f32 	[%rd18+4], %f16;
	st.global.f32 	[%rd18+8], %f16;
	st.global.f32 	[%rd18+12], %f16;
	st.global.f32 	[%rd18+16], %f16;
	st.global.f32 	[%rd18+20], %f16;
	st.global.f32 	[%rd18+24], %f16;
	st.global.f32 	[%rd18+28], %f16;
	add.s32 	%r103, %r103, 8;
	setp.ne.s32 	%p5, %r103, %r105;
	@%p5 bra 	$L__BB0_20;
$L__BB0_21:
	setp.eq.s32 	%p6, %r19, 0;
	@%p6 bra 	$L__BB0_29;
	and.b32  	%r24, %r57, 3;
	setp.lt.u32 	%p7, %r19, 4;
	@%p7 bra 	$L__BB0_24;
	add.s32 	%r65, %r105, %r2;
	mul.wide.s32 	%rd19, %r65, 4;
	add.s64 	%rd20, %rd4, %rd19;
	st.global.f32 	[%rd20], %f16;
	st.global.f32 	[%rd20+4], %f16;
	st.global.f32 	[%rd20+8], %f16;
	st.global.f32 	[%rd20+12], %f16;
	add.s32 	%r105, %r105, 4;
$L__BB0_24:
	setp.eq.s32 	%p8, %r24, 0;
	@%p8 bra 	$L__BB0_29;
	setp.eq.s32 	%p9, %r24, 1;
	@%p9 bra 	$L__BB0_27;
	add.s32 	%r66, %r105, %r2;
	mul.wide.s32 	%rd21, %r66, 4;
	add.s64 	%rd22, %rd4, %rd21;
	st.global.f32 	[%rd22], %f16;
	st.global.f32 	[%rd22+4], %f16;
	add.s32 	%r105, %r105, 2;
$L__BB0_27:
	and.b32  	%r67, %r57, 1;
	setp.eq.b32 	%p10, %r67, 1;
	not.pred 	%p11, %p10;
	@%p11 bra 	$L__BB0_29;
	add.s32 	%r68, %r105, %r2;
	mul.wide.s32 	%rd23, %r68, 4;
	add.s64 	%rd24, %rd4, %rd23;
	st.global.f32 	[%rd24], %f16;
$L__BB0_29:
	setp.lt.s32 	%p22, %r57, 1;
	bar.sync 	0;
	@%p22 bra 	$L__BB0_57;
	setp.lt.s32 	%p23, %r58, 1;
	mul.lo.s32 	%r29, %r58, %r1;
	@%p23 bra 	$L__BB0_46;
	and.b32  	%r30, %r58, 15;
	add.s32 	%r31, %r30, -1;
	and.b32  	%r32, %r58, 7;
	add.s32 	%r33, %r32, -1;
	and.b32  	%r34, %r58, 2147483632;
	and.b32  	%r35, %r58, 3;
	neg.s32 	%r36, %r34;
	add.s64 	%rd7, %rd3, 32;
	mov.b32 	%r107, 0;
$L__BB0_32:
	setp.lt.u32 	%p32, %r58, 16;
	add.s32 	%r94, %r107, %r29;
	mul.wide.s32 	%rd64, %r94, 4;
	add.s64 	%rd8, %rd4, %rd64;
	ld.global.f32 	%f17, [%rd8];
	mul.lo.s32 	%r38, %r107, %r58;
	mov.f32 	%f203, 0f00000000;
	mov.b32 	%r110, 0;
	@%p32 bra 	$L__BB0_35;
	mul.wide.u32 	%rd65, %r38, 4;
	add.s64 	%rd86, %rd7, %rd65;
	mov.f32 	%f203, 0f00000000;
	mov.u32 	%r108, %r36;
$L__BB0_34:
	.pragma "nounroll";
	ld.global.f32 	%f130, [%rd86+-32];
	fma.rn.f32 	%f131, %f17, %f130, %f203;
	ld.global.f32 	%f132, [%rd86+-28];
	fma.rn.f32 	%f133, %f17, %f132, %f131;
	ld.global.f32 	%f134, [%rd86+-24];
	fma.rn.f32 	%f135, %f17, %f134, %f133;
	ld.global.f32 	%f136, [%rd86+-20];
	fma.rn.f32 	%f137, %f17, %f136, %f135;
	ld.global.f32 	%f138, [%rd86+-16];
	fma.rn.f32 	%f139, %f17, %f138, %f137;
	ld.global.f32 	%f140, [%rd86+-12];
	fma.rn.f32 	%f141, %f17, %f140, %f139;
	ld.global.f32 	%f142, [%rd86+-8];
	fma.rn.f32 	%f143, %f17, %f142, %f141;
	ld.global.f32 	%f144, [%rd86+-4];
	fma.rn.f32 	%f145, %f17, %f144, %f143;
	ld.global.f32 	%f146, [%rd86];
	fma.rn.f32 	%f147, %f17, %f146, %f145;
	ld.global.f32 	%f148, [%rd86+4];
	fma.rn.f32 	%f149, %f17, %f148, %f147;
	ld.global.f32 	%f150, [%rd86+8];
	fma.rn.f32 	%f151, %f17, %f150, %f149;
	ld.global.f32 	%f152, [%rd86+12];
	fma.rn.f32 	%f153, %f17, %f152, %f151;
	ld.global.f32 	%f154, [%rd86+16];
	fma.rn.f32 	%f155, %f17, %f154, %f153;
	ld.global.f32 	%f156, [%rd86+20];
	fma.rn.f32 	%f157, %f17, %f156, %f155;
	ld.global.f32 	%f158, [%rd86+24];
	fma.rn.f32 	%f159, %f17, %f158, %f157;
	ld.global.f32 	%f160, [%rd86+28];
	fma.rn.f32 	%f203, %f17, %f160, %f159;
	add.s32 	%r108, %r108, 16;
	add.s64 	%rd86, %rd86, 64;
	setp.eq.s32 	%p33, %r108, 0;
	mov.u32 	%r110, %r34;
	@%p33 bra 	$L__BB0_35;
	bra.uni 	$L__BB0_34;
$L__BB0_35:
	setp.eq.s32 	%p34, %r30, 0;
	@%p34 bra 	$L__BB0_45;
	setp.lt.u32 	%p35, %r31, 7;
	@%p35 bra 	$L__BB0_38;
	add.s32 	%r95, %r110, %r38;
	mul.wide.u32 	%rd66, %r95, 4;
	add.s64 	%rd67, %rd3, %rd66;
	ld.global.f32 	%f162, [%rd67];
	fma.rn.f32 	%f163, %f17, %f162, %f203;
	cvt.u64.u32 	%rd68, %r38;
	cvt.u64.u32 	%rd69, %r110;
	add.s64 	%rd70, %rd69, %rd68;
	shl.b64 	%rd71, %rd70, 2;
	add.s64 	%rd72, %rd3, %rd71;
	ld.global.f32 	%f164, [%rd72+4];
	fma.rn.f32 	%f165, %f17, %f164, %f163;
	ld.global.f32 	%f166, [%rd72+8];
	fma.rn.f32 	%f167, %f17, %f166, %f165;
	ld.global.f32 	%f168, [%rd72+12];
	fma.rn.f32 	%f169, %f17, %f168, %f167;
	ld.global.f32 	%f170, [%rd72+16];
	fma.rn.f32 	%f171, %f17, %f170, %f169;
	ld.global.f32 	%f172, [%rd72+20];
	fma.rn.f32 	%f173, %f17, %f172, %f171;
	ld.global.f32 	%f174, [%rd72+24];
	fma.rn.f32 	%f175, %f17, %f174, %f173;
	ld.global.f32 	%f176, [%rd72+28];
	fma.rn.f32 	%f203, %f17, %f176, %f175;
	add.s32 	%r110, %r110, 8;
$L__BB0_38:
	setp.eq.s32 	%p36, %r32, 0;
	@%p36 bra 	$L__BB0_45;
	setp.lt.u32 	%p37, %r33, 3;
	@%p37 bra 	$L__BB0_41;
	add.s32 	%r96, %r110, %r38;
	mul.wide.u32 	%rd73, %r96, 4;
	add.s64 	%rd74, %rd3, %rd73;
	ld.global.f32 	%f178, [%rd74];
	fma.rn.f32 	%f179, %f17, %f178, %f203;
	cvt.u64.u32 	%rd75, %r38;
	cvt.u64.u32 	%rd76, %r110;
	add.s64 	%rd77, %rd76, %rd75;
	shl.b64 	%rd78, %rd77, 2;
	add.s64 	%rd79, %rd3, %rd78;
	ld.global.f32 	%f180, [%rd79+4];
	fma.rn.f32 	%f181, %f17, %f180, %f179;
	ld.global.f32 	%f182, [%rd79+8];
	fma.rn.f32 	%f183, %f17, %f182, %f181;
	ld.global.f32 	%f184, [%rd79+12];
	fma.rn.f32 	%f203, %f17, %f184, %f183;
	add.s32 	%r110, %r110, 4;
$L__BB0_41:
	setp.eq.s32 	%p38, %r35, 0;
	@%p38 bra 	$L__BB0_45;
	setp.eq.s32 	%p39, %r35, 1;
	add.s32 	%r97, %r110, %r38;
	mul.wide.u32 	%rd80, %r97, 4;
	add.s64 	%rd81, %rd3, %rd80;
	ld.global.f32 	%f185, [%rd81];
	fma.rn.f32 	%f203, %f17, %f185, %f203;
	@%p39 bra 	$L__BB0_45;
	setp.eq.s32 	%p40, %r35, 2;
	cvt.u64.u32 	%rd82, %r38;
	cvt.u64.u32 	%rd83, %r110;
	add.s64 	%rd84, %rd83, %rd82;
	shl.b64 	%rd85, %rd84, 2;
	add.s64 	%rd12, %rd3, %rd85;
	ld.global.f32 	%f186, [%rd12+4];
	fma.rn.f32 	%f203, %f17, %f186, %f203;
	@%p40 bra 	$L__BB0_45;
	ld.global.f32 	%f187, [%rd12+8];
	fma.rn.f32 	%f203, %f17, %f187, %f203;
$L__BB0_45:
	st.global.f32 	[%rd8], %f203;
	add.s32 	%r107, %r107, 1;
	setp.eq.s32 	%p41, %r107, %r57;
	@%p41 bra 	$L__BB0_57;
	bra.uni 	$L__BB0_32;
$L__BB0_46:
	and.b32  	%r47, %r57, 7;
	setp.lt.u32 	%p24, %r57, 8;
	mov.b32 	%r114, 0;
	@%p24 bra 	$L__BB0_49;
	and.b32  	%r114, %r57, 2147483640;
	mov.b32 	%r112, 0;
$L__BB0_48:
	.pragma "nounroll";
	add.s32 	%r83, %r112, %r29;
	mul.wide.s32 	%rd56, %r83, 4;
	add.s64 	%rd57, %rd4, %rd56;
	mov.b32 	%r84, 0;
	st.global.u32 	[%rd57], %r84;
	st.global.u32 	[%rd57+4], %r84;
	st.global.u32 	[%rd57+8], %r84;
	st.global.u32 	[%rd57+12], %r84;
	st.global.u32 	[%rd57+16], %r84;
	st.global.u32 	[%rd57+20], %r84;
	st.global.u32 	[%rd57+24], %r84;
	st.global.u32 	[%rd57+28], %r84;
	add.s32 	%r112, %r112, 8;
	setp.ne.s32 	%p25, %r112, %r114;
	@%p25 bra 	$L__BB0_48;
$L__BB0_49:
	setp.eq.s32 	%p26, %r47, 0;
	@%p26 bra 	$L__BB0_57;
	and.b32  	%r52, %r57, 3;
	setp.lt.u32 	%p27, %r47, 4;
	@%p27 bra 	$L__BB0_52;
	add.s32 	%r85, %r114, %r29;
	mul.wide.s32 	%rd58, %r85, 4;
	add.s64 	%rd59, %rd4, %rd58;
	mov.b32 	%r86, 0;
	st.global.u32 	[%rd59], %r86;
	st.global.u32 	[%rd59+4], %r86;
	st.global.u32 	[%rd59+8], %r86;
	st.global.u32 	[%rd59+12], %r86;
	add.s32 	%r114, %r114, 4;
$L__BB0_52:
	setp.eq.s32 	%p28, %r52, 0;
	@%p28 bra 	$L__BB0_57;
	setp.eq.s32 	%p29, %r52, 1;
	@%p29 bra 	$L__BB0_55;
	add.s32 	%r87, %r114, %r29;
	mul.wide.s32 	%rd60, %r87, 4;
	add.s64 	%rd61, %rd4, %rd60;
	mov.b32 	%r88, 0;
	st.global.u32 	[%rd61], %r88;
	st.global.u32 	[%rd61+4], %r88;
	add.s32 	%r114, %r114, 2;
$L__BB0_55:
	and.b32  	%r89, %r57, 1;
	setp.eq.b32 	%p30, %r89, 1;
	not.pred 	%p31, %p30;
	@%p31 bra 	$L__BB0_57;
	add.s32 	%r90, %r114, %r29;
	mul.wide.s32 	%rd62, %r90, 4;
	add.s64 	%rd63, %rd4, %rd62;
	mov.b32 	%r91, 0;
	st.global.u32 	[%rd63], %r91;
$L__BB0_57:
	ret;

}


// ===== COMPILED SASS (sm_100) =====

	.target	sm_100

	.elftype	@"ET_EXEC"


//--------------------- .note.nv.tkinfo           --------------------------
	.section	.note.nv.tkinfo,"",@"SHT_NOTE"
	.sectionflags	@"SHF_NOTE_NV_TKINFO"
	.tkinfo
        /*0018*/ 	.word	0x00000002
        /*0030*/ 	.string	""
        /*0030*/ 	.string	"ptxas"
        /*0030*/ 	.string	"Cuda compilation tools, release 13.0, V13.0.88"
        /*0030*/ 	.string	"Build cuda_13.0.r13.0/compiler.36424714_0"
        /*0030*/ 	.string	"-arch sm_100 -m 64 "



//--------------------- .note.nv.cuinfo           --------------------------
	.section	.note.nv.cuinfo,"",@"SHT_NOTE"
	.sectionflags	@"SHF_NOTE_NV_CUINFO"
        /*0018*/ 	.short	0x0002
        /*001a*/ 	.short	0x0064
        /*001c*/ 	.short	0x0082
	.zero		2


//--------------------- .nv.info                  --------------------------
	.section	.nv.info,"",@"SHT_CUDA_INFO"
	.align	4


	//----- nvinfo : EIATTR_REGCOUNT
	.align		4
        /*0000*/ 	.byte	0x04, 0x2f
        /*0002*/ 	.short	(.L_1 - .L_0)
	.align		4
.L_0:
        /*0004*/ 	.word	index@(_Z13selfAttentionPfS_S_S_ii)
        /*0008*/ 	.word	0x00000020


	//----- nvinfo : EIATTR_FRAME_SIZE
	.align		4
.L_1:
        /*000c*/ 	.byte	0x04, 0x11
        /*000e*/ 	.short	(.L_3 - .L_2)
	.align		4
.L_2:
        /*0010*/ 	.word	index@($__internal_1_$__cuda_sm3x_div_rn_noftz_f32_slowpath)
        /*0014*/ 	.word	0x00000000


	//----- nvinfo : EIATTR_FRAME_SIZE
	.align		4
.L_3:
        /*0018*/ 	.byte	0x04, 0x11
        /*001a*/ 	.short	(.L_5 - .L_4)
	.align		4
.L_4:
        /*001c*/ 	.word	index@($__internal_0_$__cuda_sm20_sqrt_rn_f32_slowpath)
        /*0020*/ 	.word	0x00000000


	//----- nvinfo : EIATTR_FRAME_SIZE
	.align		4
.L_5:
        /*0024*/ 	.byte	0x04, 0x11
        /*0026*/ 	.short	(.L_7 - .L_6)
	.align		4
.L_6:
        /*0028*/ 	.word	index@(_Z13selfAttentionPfS_S_S_ii)
        /*002c*/ 	.word	0x00000000


	//----- nvinfo : EIATTR_MIN_STACK_SIZE
	.align		4
.L_7:
        /*0030*/ 	.byte	0x04, 0x12
        /*0032*/ 	.short	(.L_9 - .L_8)
	.align		4
.L_8:
        /*0034*/ 	.word	index@(_Z13selfAttentionPfS_S_S_ii)
        /*0038*/ 	.word	0x00000000
.L_9:


//--------------------- .nv.compat                --------------------------
	.section	.nv.compat,"",@"SHT_CUDA_COMPAT_INFO"
	.align	4
        /*0000*/ 	.byte	0x02, 0x09, 0x00, 0x00, 0x02, 0x02, 0x01, 0x00, 0x02, 0x05, 0x05, 0x00, 0x03, 0x07, 0x01, 0x01
        /*0010*/ 	.byte	0x02, 0x03, 0x00, 0x00, 0x02, 0x06, 0x01, 0x00, 0x04, 0x0b, 0x08, 0x00, 0x01, 0x00, 0x00, 0x00
        /*0020*/ 	.byte	0x00, 0x00, 0x00, 0x00


//--------------------- .nv.info._Z13selfAttentionPfS_S_S_ii --------------------------
	.section	.nv.info._Z13selfAttentionPfS_S_S_ii,"",@"SHT_CUDA_INFO"
	.sectionflags	@""
	.align	4


	//----- nvinfo : EIATTR_CUDA_API_VERSION
	.align		4
        /*0000*/ 	.byte	0x04, 0x37
        /*0002*/ 	.short	(.L_11 - .L_10)
.L_10:
        /*0004*/ 	.word	0x00000082


	//----- nvinfo : EIATTR_KPARAM_INFO
	.align		4
.L_11:
        /*0008*/ 	.byte	0x04, 0x17
        /*000a*/ 	.short	(.L_13 - .L_12)
.L_12:
        /*000c*/ 	.word	0x00000000
        /*0010*/ 	.short	0x0005
        /*0012*/ 	.short	0x0024
        /*0014*/ 	.byte	0x00, 0xf0, 0x11, 0x00


	//----- nvinfo : EIATTR_KPARAM_INFO
	.align		4
.L_13:
        /*0018*/ 	.byte	0x04, 0x17
        /*001a*/ 	.short	(.L_15 - .L_14)
.L_14:
        /*001c*/ 	.word	0x00000000
        /*0020*/ 	.short	0x0004
        /*0022*/ 	.short	0x0020
        /*0024*/ 	.byte	0x00, 0xf0, 0x11, 0x00


	//----- nvinfo : EIATTR_KPARAM_INFO
	.align		4
.L_15:
        /*0028*/ 	.byte	0x04, 0x17
        /*002a*/ 	.short	(.L_17 - .L_16)
.L_16:
        /*002c*/ 	.word	0x00000000
        /*0030*/ 	.short	0x0003
        /*0032*/ 	.short	0x0018
        /*0034*/ 	.byte	0x00, 0xf5, 0x21, 0x00


	//----- nvinfo : EIATTR_KPARAM_INFO
	.align		4
.L_17:
        /*0038*/ 	.byte	0x04, 0x17
        /*003a*/ 	.short	(.L_19 - .L_18)
.L_18:
        /*003c*/ 	.word	0x00000000
        /*0040*/ 	.short	0x0002
        /*0042*/ 	.short	0x0010
        /*0044*/ 	.byte	0x00, 0xf5, 0x21, 0x00


	//----- nvinfo : EIATTR_KPARAM_INFO
	.align		4
.L_19:
        /*0048*/ 	.byte	0x04, 0x17
        /*004a*/ 	.short	(.L_21 - .L_20)
.L_20:
        /*004c*/ 	.word	0x00000000
        /*0050*/ 	.short	0x0001
        /*0052*/ 	.short	0x0008
        /*0054*/ 	.byte	0x00, 0xf5, 0x21, 0x00


	//----- nvinfo : EIATTR_KPARAM_INFO
	.align		4
.L_21:
        /*0058*/ 	.byte	0x04, 0x17
        /*005a*/ 	.short	(.L_23 - .L_22)
.L_22:
        /*005c*/ 	.word	0x00000000
        /*0060*/ 	.short	0x0000
        /*0062*/ 	.short	0x0000
        /*0064*/ 	.byte	0x00, 0xf5, 0x21, 0x00


	//----- nvinfo : EIATTR_SPARSE_MMA_MASK
	.align		4
.L_23:
        /*0068*/ 	.byte	0x03, 0x50
        /*006a*/ 	.short	0x0000


	//----- nvinfo : EIATTR_MAXREG_COUNT
	.align		4
        /*006c*/ 	.byte	0x03, 0x1b
        /*006e*/ 	.short	0x00ff


	//----- nvinfo : EIATTR_NUM_BARRIERS
	.align		4
        /*0070*/ 	.byte	0x02, 0x4c
        /*0072*/ 	.byte	0x01
	.zero		1


	//----- nvinfo : EIATTR_MERCURY_ISA_VERSION
	.align		4
        /*0074*/ 	.byte	0x03, 0x5f
        /*0076*/ 	.short	0x0101


	//----- nvinfo : EIATTR_VRC_CTA_INIT_COUNT
	.align		4
        /*0078*/ 	.byte	0x02, 0x4a
	.zero		1
	.zero		1


	//----- nvinfo : EIATTR_EXIT_INSTR_OFFSETS
	.align		4
        /*007c*/ 	.byte	0x04, 0x1c
        /*007e*/ 	.short	(.L_25 - .L_24)


	//   ....[0]....
.L_24:
        /*0080*/ 	.word	0x00000080


	//   ....[1]....
        /*0084*/ 	.word	0x000011c0


	//   ....[2]....
        /*0088*/ 	.word	0x00001a90


	//   ....[3]....
        /*008c*/ 	.word	0x00001c00


	//   ....[4]....
        /*0090*/ 	.word	0x00001cd0


	//   ....[5]....
        /*0094*/ 	.word	0x00001d60


	//   ....[6]....
        /*0098*/ 	.word	0x00001dc0


	//----- nvinfo : EIATTR_CRS_STACK_SIZE
	.align		4
.L_25:
        /*009c*/ 	.byte	0x04, 0x1e
        /*009e*/ 	.short	(.L_27 - .L_26)
.L_26:
        /*00a0*/ 	.word	0x00000000


	//----- nvinfo : EIATTR_CBANK_PARAM_SIZE
	.align		4
.L_27:
        /*00a4*/ 	.byte	0x03, 0x19
        /*00a6*/ 	.short	0x0028


	//----- nvinfo : EIATTR_PARAM_CBANK
	.align		4
        /*00a8*/ 	.byte	0x04, 0x0a
        /*00aa*/ 	.short	(.L_29 - .L_28)
	.align		4
.L_28:
        /*00ac*/ 	.word	index@(.nv.constant0._Z13selfAttentionPfS_S_S_ii)
        /*00b0*/ 	.short	0x0380
        /*00b2*/ 	.short	0x0028


	//----- nvinfo : EIATTR_SW_WAR
	.align		4
.L_29:
        /*00b4*/ 	.byte	0x04, 0x36
        /*00b6*/ 	.short	(.L_31 - .L_30)
.L_30:
        /*00b8*/ 	.word	0x00000008
.L_31:


//--------------------- .nv.callgraph             --------------------------
	.section	.nv.callgraph,"",@"SHT_CUDA_CALLGRAPH"
	.align	4
	.sectionentsize	8
	.align		4
        /*0000*/ 	.word	0x00000000
	.align		4
        /*0004*/ 	.word	0xffffffff
	.align		4
        /*0008*/ 	.word	0x00000000
	.align		4
        /*000c*/ 	.word	0xfffffffe
	.align		4
        /*0010*/ 	.word	0x00000000
	.align		4
        /*0014*/ 	.word	0xfffffffd
	.align		4
        /*0018*/ 	.word	0x00000000
	.align		4
        /*001c*/ 	.word	0xfffffffc


//--------------------- .text._Z13selfAttentionPfS_S_S_ii --------------------------
	.section	.text._Z13selfAttentionPfS_S_S_ii,"ax",@progbits
	.align	128
        .global         _Z13selfAttentionPfS_S_S_ii
        .type           _Z13selfAttentionPfS_S_S_ii,@function
        .size           _Z13selfAttentionPfS_S_S_ii,(.L_x_41 - _Z13selfAttentionPfS_S_S_ii)
        .other          _Z13selfAttentionPfS_S_S_ii,@"STO_CUDA_ENTRY STV_DEFAULT"
_Z13selfAttentionPfS_S_S_ii:
.text._Z13selfAttentionPfS_S_S_ii:
[----:B------:R-:W-:Y:S01]  /*0000*/  LDC R1, c[0x0][0x37c] ;  /* 0x0000df00ff017b82 */ /* 0x000fe20000000800 */
[----:B------:R-:W0:Y:S07]  /*0010*/  S2R R3, SR_TID.X ;  /* 0x0000000000037919 */ /* 0x000e2e0000002100 */
[----:B------:R-:W0:Y:S01]  /*0020*/  S2UR UR4, SR_CTAID.X ;  /* 0x00000000000479c3 */ /* 0x000e220000002500 */
[----:B------:R-:W1:Y:S07]  /*0030*/  LDCU UR5, c[0x0][0x3a0] ;  /* 0x00007400ff0577ac */ /* 0x000e6e0008000800 */
[----:B------:R-:W0:Y:S01]  /*0040*/  LDC R6, c[0x0][0x360] ;  /* 0x0000d800ff067b82 */ /* 0x000e220000000800 */
[----:B-1----:R-:W-:Y:S01]  /*0050*/  MOV R2, UR5 ;  /* 0x0000000500027c02 */ /* 0x002fe20008000f00 */
[----:B0-----:R-:W-:-:S05]  /*0060*/  IMAD R6, R6, UR4, R3 ;  /* 0x0000000406067c24 */ /* 0x001fca000f8e0203 */
[----:B------:R-:W-:-:S13]  /*0070*/  ISETP.GE.AND P0, PT, R6, R2, PT ;  /* 0x000000020600720c */ /* 0x000fda0003f06270 */
[----:B------:R-:W-:Y:S05]  /*0080*/  @P0 EXIT ;  /* 0x000000000000094d */ /* 0x000fea0003800000 */
[----:B------:R-:W-:Y:S01]  /*0090*/  ISETP.GE.AND P0, PT, R2, 0x1, PT ;  /* 0x000000010200780c */ /* 0x000fe20003f06270 */
[----:B------:R-:W0:-:S12]  /*00a0*/  LDCU.64 UR8, c[0x0][0x358] ;  /* 0x00006b00ff0877ac */ /* 0x000e180008000a00 */
[----:B------:R-:W-:Y:S05]  /*00b0*/  @!P0 BRA `(.L_x_0) ;  /* 0x0000001000388947 */ /* 0x000fea0003800000 */
[----:B------:R-:W1:Y:S02]  /*00c0*/  LDCU UR4, c[0x0][0x3a4] ;  /* 0x00007480ff0477ac */ /* 0x000e640008000800 */
[----:B-1----:R-:W-:Y:S01]  /*00d0*/  I2FP.F32.S32 R0, UR4 ;  /* 0x0000000400007c45 */ /* 0x002fe20008201400 */
[----:B------:R-:W-:-:S03]  /*00e0*/  UISETP.GE.AND UP0, UPT, UR4, 0x1, UPT ;  /* 0x000000010400788c */ /* 0x000fc6000bf06270 */
[----:B------:R1:W2:Y:S01]  /*00f0*/  MUFU.RSQ R3, R0 ;  /* 0x0000000000037308 */ /* 0x0002a20000001400 */
[----:B------:R-:W-:-:S05]  /*0100*/  VIADD R2, R0, 0xf3000000 ;  /* 0xf300000000027836 */ /* 0x000fca0000000000 */
[----:B------:R-:W-:-:S13]  /*0110*/  ISETP.GT.U32.AND P0, PT, R2, 0x727fffff, PT ;  /* 0x727fffff0200780c */ /* 0x000fda0003f04070 */
[----:B-12---:R-:W-:Y:S05]  /*0120*/  @!P0 BRA `(.L_x_1) ;  /* 0x00000000000c8947 */ /* 0x006fea0003800000 */
[----:B------:R-:W-:-:S07]  /*0130*/  MOV R4, 0x150 ;  /* 0x0000015000047802 */ /* 0x000fce0000000f00 */
[----:B0-----:R-:W-:Y:S05]  /*0140*/  CALL.REL.NOINC `($__internal_0_$__cuda_sm20_sqrt_rn_f32_slowpath) ;  /* 0x0000001c00207944 */ /* 0x001fea0003c00000 */
[----:B------:R-:W-:Y:S05]  /*0150*/  BRA `(.L_x_2) ;  /* 0x0000000000107947 */ /* 0x000fea0003800000 */
.L_x_1:
[----:B------:R-:W-:Y:S01]  /*0160*/  FMUL.FTZ R7, R0, R3 ;  /* 0x0000000300077220 */ /* 0x000fe20000410000 */
[----:B------:R-:W-:-:S03]  /*0170*/  FMUL.FTZ R3, R3, 0.5 ;  /* 0x3f00000003037820 */ /* 0x000fc60000410000 */
[----:B------:R-:W-:-:S04]  /*0180*/  FFMA R0, -R7, R7, R0 ;  /* 0x0000000707007223 */ /* 0x000fc80000000100 */
[----:B------:R-:W-:-:S07]  /*0190*/  FFMA R7, R0, R3, R7 ;  /* 0x0000000300077223 */ /* 0x000fce0000000007 */
.L_x_2:
[----:B------:R-:W-:Y:S05]  /*01a0*/  BRA.U !UP0, `(.L_x_3) ;  /* 0x0000000908f47547 */ /* 0x000fea000b800000 */
[----:B------:R-:W1:Y:S01]  /*01b0*/  LDC R9, c[0x0][0x3a4] ;  /* 0x0000e900ff097b82 */ /* 0x000e620000000800 */
[----:B------:R-:W-:Y:S01]  /*01c0*/  UMOV UR4, URZ ;  /* 0x000000ff00047c82 */ /* 0x000fe20008000000 */
[C---:B-1----:R-:W-:Y:S02]  /*01d0*/  LOP3.LUT R20, R9.reuse, 0x7, RZ, 0xc0, !PT ;  /* 0x0000000709147812 */ /* 0x042fe400078ec0ff */
[C---:B------:R-:W-:Y:S02]  /*01e0*/  LOP3.LUT R18, R9.reuse, 0xf, RZ, 0xc0, !PT ;  /* 0x0000000f09127812 */ /* 0x040fe400078ec0ff */
[C---:B------:R-:W-:Y:S01]  /*01f0*/  LOP3.LUT R8, R9.reuse, 0x7ffffff0, RZ, 0xc0, !PT ;  /* 0x7ffffff009087812 */ /* 0x040fe200078ec0ff */
[----:B------:R-:W-:Y:S01]  /*0200*/  VIADD R23, R20, 0xffffffff ;  /* 0xffffffff14177836 */ /* 0x000fe20000000000 */
[----:B------:R-:W-:Y:S02]  /*0210*/  LOP3.LUT R9, R9, 0x3, RZ, 0xc0, !PT ;  /* 0x0000000309097812 */ /* 0x000fe400078ec0ff */
[----:B------:R-:W-:-:S07]  /*0220*/  IADD3 R22, PT, PT, R18, -0x1, RZ ;  /* 0xffffffff12167810 */ /* 0x000fce0007ffe0ff */
.L_x_11:
[----:B-1----:R-:W1:Y:S01]  /*0230*/  LDCU UR6, c[0x0][0x3a4] ;  /* 0x00007480ff0677ac */ /* 0x002e620008000800 */
[----:B------:R-:W-:Y:S01]  /*0240*/  CS2R R10, SRZ ;  /* 0x00000000000a7805 */ /* 0x000fe2000001ff00 */
[----:B-1----:R-:W-:Y:S02]  /*0250*/  UISETP.GE.U32.AND UP0, UPT, UR6, 0x10, UPT ;  /* 0x000000100600788c */ /* 0x002fe4000bf06070 */
[----:B------:R-:W-:-:S07]  /*0260*/  UIMAD UR5, UR4, UR6, URZ ;  /* 0x00000006040572a4 */ /* 0x000fce000f8e02ff */
[----:B------:R-:W-:Y:S05]  /*0270*/  BRA.U !UP0, `(.L_x_4) ;  /* 0x0000000108ec7547 */ /* 0x000fea000b800000 */
[----:B------:R-:W-:-:S07]  /*0280*/  CS2R R10, SRZ ;  /* 0x00000000000a7805 */ /* 0x000fce000001ff00 */
.L_x_5:
[----:B------:R-:W1:Y:S01]  /*0290*/  LDC.64 R4, c[0x0][0x388] ;  /* 0x0000e200ff047b82 */ /* 0x000e620000000a00 */
[----:B------:R-:W-:Y:S01]  /*02a0*/  IADD3 R15, PT, PT, R11, UR5, RZ ;  /* 0x000000050b0f7c10 */ /* 0x000fe2000fffe0ff */
[----:B------:R-:W-:-:S06]  /*02b0*/  IMAD R13, R6, UR6, R11 ;  /* 0x00000006060d7c24 */ /* 0x000fcc000f8e020b */
[----:B------:R-:W2:Y:S01]  /*02c0*/  LDC.64 R2, c[0x0][0x380] ;  /* 0x0000e000ff027b82 */ /* 0x000ea20000000a00 */
[----:B-1----:R-:W-:-:S05]  /*02d0*/  IMAD.WIDE R4, R13, 0x4, R4 ;  /* 0x000000040d047825 */ /* 0x002fca00078e0204 */
[----:B0-----:R-:W3:Y:S01]  /*02e0*/  LDG.E R17, desc[UR8][R4.64+0x4] ;  /* 0x0000040804117981 */ /* 0x001ee2000c1e1900 */
[----:B--2---:R-:W-:-:S03]  /*02f0*/  IMAD.WIDE.U32 R2, R15, 0x4, R2 ;  /* 0x000000040f027825 */ /* 0x004fc600078e0002 */
[----:B------:R-:W2:Y:S04]  /*0300*/  LDG.E R13, desc[UR8][R4.64+0x8] ;  /* 0x00000808040d7981 */ /* 0x000ea8000c1e1900 */
[----:B------:R-:W4:Y:S04]  /*0310*/  LDG.E R15, desc[UR8][R4.64] ;  /* 0x00000008040f7981 */ /* 0x000f28000c1e1900 */
[----:B------:R-:W4:Y:S04]  /*0320*/  LDG.E R12, desc[UR8][R2.64] ;  /* 0x00000008020c7981 */ /* 0x000f28000c1e1900 */
[----:B------:R-:W3:Y:S04]  /*0330*/  LDG.E R26, desc[UR8][R2.64+0x4] ;  /* 0x00000408021a7981 */ /* 0x000ee8000c1e1900 */
[----:B------:R-:W2:Y:S04]  /*0340*/  LDG.E R0, desc[UR8][R2.64+0x8] ;  /* 0x0000080802007981 */ /* 0x000ea8000c1e1900 */
[----:B------:R-:W5:Y:S04]  /*0350*/  LDG.E R14, desc[UR8][R4.64+0xc] ;  /* 0x00000c08040e7981 */ /* 0x000f68000c1e1900 */
[----:B------:R-:W5:Y:S04]  /*0360*/  LDG.E R19, desc[UR8][R2.64+0xc] ;  /* 0x00000c0802137981 */ /* 0x000f68000c1e1900 */
[----:B------:R-:W5:Y:S04]  /*0370*/  LDG.E R16, desc[UR8][R4.64+0x10] ;  /* 0x0000100804107981 */ /* 0x000f68000c1e1900 */
[----:B------:R-:W5:Y:S04]  /*0380*/  LDG.E R21, desc[UR8][R2.64+0x10] ;  /* 0x0000100802157981 */ /* 0x000f68000c1e1900 */
[----:B------:R-:W5:Y:S04]  /*0390*/  LDG.E R24, desc[UR8][R4.64+0x14] ;  /* 0x0000140804187981 */ /* 0x000f68000c1e1900 */
[----:B------:R-:W5:Y:S01]  /*03a0*/  LDG.E R25, desc[UR8][R2.64+0x14] ;  /* 0x0000140802197981 */ /* 0x000f62000c1e1900 */
[----:B----4-:R-:W-:-:S03]  /*03b0*/  FFMA R12, R15, R12, R10 ;  /* 0x0000000c0f0c7223 */ /* 0x010fc6000000000a */
[----:B------:R-:W4:Y:S01]  /*03c0*/  LDG.E R10, desc[UR8][R4.64+0x20] ;  /* 0x00002008040a7981 */ /* 0x000f22000c1e1900 */
[----:B---3--:R-:W-:-:S03]  /*03d0*/  FFMA R26, R17, R26, R12 ;  /* 0x0000001a111a7223 */ /* 0x008fc6000000000c */
[----:B------:R-:W3:Y:S04]  /*03e0*/  LDG.E R12, desc[UR8][R4.64+0x18] ;  /* 0x00001808040c7981 */ /* 0x000ee8000c1e1900 */
[----:B------:R-:W3:Y:S01]  /*03f0*/  LDG.E R17, desc[UR8][R2.64+0x18] ;  /* 0x0000180802117981 */ /* 0x000ee2000c1e1900 */
[----:B--2---:R-:W-:-:S03]  /*0400*/  FFMA R27, R13, R0, R26 ;  /* 0x000000000d1b7223 */ /* 0x004fc6000000001a */
[----:B------:R-:W2:Y:S04]  /*0410*/  LDG.E R0, desc[UR8][R4.64+0x1c] ;  /* 0x00001c0804007981 */ /* 0x000ea8000c1e1900 */
[----:B------:R-:W2:Y:S04]  /*0420*/  LDG.E R13, desc[UR8][R2.64+0x1c] ;  /* 0x00001c08020d7981 */ /* 0x000ea8000c1e1900 */
[----:B------:R-:W4:Y:S01]  /*0430*/  LDG.E R15, desc[UR8][R2.64+0x20] ;  /* 0x00002008020f7981 */ /* 0x000f22000c1e1900 */
[----:B-----5:R-:W-:-:S03]  /*0440*/  FFMA R19, R14, R19, R27 ;  /* 0x000000130e137223 */ /* 0x020fc6000000001b */
[----:B------:R-:W5:Y:S01]  /*0450*/  LDG.E R14, desc[UR8][R4.64+0x24] ;  /* 0x00002408040e7981 */ /* 0x000f62000c1e1900 */
[----:B------:R-:W-:-:S03]  /*0460*/  FFMA R21, R16, R21, R19 ;  /* 0x0000001510157223 */ /* 0x000fc60000000013 */
[----:B------:R-:W5:Y:S01]  /*0470*/  LDG.E R19, desc[UR8][R2.64+0x24] ;  /* 0x0000240802137981 */ /* 0x000f62000c1e1900 */
[----:B------:R-:W-:-:S03]  /*0480*/  FFMA R25, R24, R25, R21 ;  /* 0x0000001918197223 */ /* 0x000fc60000000015 */
[----:B------:R-:W5:Y:S04]  /*0490*/  LDG.E R16, desc[UR8][R4.64+0x28] ;  /* 0x0000280804107981 */ /* 0x000f68000c1e1900 */
[----:B------:R-:W5:Y:S04]  /*04a0*/  LDG.E R21, desc[UR8][R2.64+0x28] ;  /* 0x0000280802157981 */ /* 0x000f68000c1e1900 */
[----:B------:R-:W5:Y:S04]  /*04b0*/  LDG.E R24, desc[UR8][R4.64+0x34] ;  /* 0x0000340804187981 */ /* 0x000f68000c1e1900 */
[----:B------:R-:W5:Y:S04]  /*04c0*/  LDG.E R26, desc[UR8][R4.64+0x3c] ;  /* 0x00003c08041a7981 */ /* 0x000f68000c1e1900 */
[----:B------:R-:W5:Y:S01]  /*04d0*/  LDG.E R27, desc[UR8][R2.64+0x3c] ;  /* 0x00003c08021b7981 */ /* 0x000f62000c1e1900 */
[----:B---3--:R-:W-:-:S03]  /*04e0*/  FFMA R25, R12, R17, R25 ;  /* 0x000000110c197223 */ /* 0x008fc60000000019 */
[----:B------:R-:W3:Y:S04]  /*04f0*/  LDG.E R12, desc[UR8][R4.64+0x2c] ;  /* 0x00002c08040c7981 */ /* 0x000ee8000c1e1900 */
[----:B------:R-:W3:Y:S01]  /*0500*/  LDG.E R17, desc[UR8][R2.64+0x2c] ;  /* 0x00002c0802117981 */ /* 0x000ee2000c1e1900 */
[----:B--2---:R-:W-:-:S03]  /*0510*/  FFMA R25, R0, R13, R25 ;  /* 0x0000000d00197223 */ /* 0x004fc60000000019 */
[----:B------:R-:W2:Y:S04]  /*0520*/  LDG.E R0, desc[UR8][R4.64+0x30] ;  /* 0x0000300804007981 */ /* 0x000ea8000c1e1900 */
[----:B------:R-:W2:Y:S01]  /*0530*/  LDG.E R13, desc[UR8][R2.64+0x30] ;  /* 0x00003008020d7981 */ /* 0x000ea2000c1e1900 */
[----:B----4-:R-:W-:-:S03]  /*0540*/  FFMA R29, R10, R15, R25 ;  /* 0x0000000f0a1d7223 */ /* 0x010fc60000000019 */
[----:B------:R-:W4:Y:S04]  /*0550*/  LDG.E R25, desc[UR8][R2.64+0x34] ;  /* 0x0000340802197981 */ /* 0x000f28000c1e1900 */
[----:B------:R-:W4:Y:S04]  /*0560*/  LDG.E R10, desc[UR8][R4.64+0x38] ;  /* 0x00003808040a7981 */ /* 0x000f28000c1e1900 */
[----:B------:R-:W4:Y:S01]  /*0570*/  LDG.E R15, desc[UR8][R2.64+0x38] ;  /* 0x00003808020f7981 */ /* 0x000f22000c1e1900 */
[----:B-----5:R-:W-:Y:S01]  /*0580*/  FFMA R19, R14, R19, R29 ;  /* 0x000000130e137223 */ /* 0x020fe2000000001d */
[----:B------:R-:W-:-:S03]  /*0590*/  VIADD R11, R11, 0x10 ;  /* 0x000000100b0b7836 */ /* 0x000fc60000000000 */
[----:B------:R-:W-:Y:S02]  /*05a0*/  FFMA R19, R16, R21, R19 ;  /* 0x0000001510137223 */ /* 0x000fe40000000013 */
[----:B------:R-:W-:Y:S02]  /*05b0*/  ISETP.NE.AND P0, PT, R11, R8, PT ;  /* 0x000000080b00720c */ /* 0x000fe40003f05270 */
[----:B---3--:R-:W-:-:S04]  /*05c0*/  FFMA R17, R12, R17, R19 ;  /* 0x000000110c117223 */ /* 0x008fc80000000013 */
[----:B--2---:R-:W-:-:S04]  /*05d0*/  FFMA R13, R0, R13, R17 ;  /* 0x0000000d000d7223 */ /* 0x004fc80000000011 */
[----:B----4-:R-:W-:-:S04]  /*05e0*/  FFMA R13, R24, R25, R13 ;  /* 0x00000019180d7223 */ /* 0x010fc8000000000d */
[----:B------:R-:W-:-:S04]  /*05f0*/  FFMA R13, R10, R15, R13 ;  /* 0x0000000f0a0d7223 */ /* 0x000fc8000000000d */
[----:B------:R-:W-:Y:S01]  /*0600*/  FFMA R10, R26, R27, R13 ;  /* 0x0000001b1a0a7223 */ /* 0x000fe2000000000d */
[----:B------:R-:W-:Y:S06]  /*0610*/  @P0 BRA `(.L_x_5) ;  /* 0xfffffffc001c0947 */ /* 0x000fec000383ffff */
[----:B------:R-:W-:-:S07]  /*0620*/  MOV R11, R8 ;  /* 0x00000008000b7202 */ /* 0x000fce0000000f00 */
.L_x_4:
[----:B------:R-:W-:-:S13]  /*0630*/  ISETP.NE.AND P0, PT, R18, RZ, PT ;  /* 0x000000ff1200720c */ /* 0x000fda0003f05270 */
[----:B------:R-:W-:Y:S05]  /*0640*/  @!P0 BRA `(.L_x_6) ;  /* 0x00000004006c8947 */ /* 0x000fea0003800000 */
[----:B------:R-:W-:Y:S02]  /*0650*/  ISETP.GE.U32.AND P0, PT, R22, 0x7, PT ;  /* 0x000000071600780c */ /* 0x000fe40003f06070 */
[----:B------:R-:W-:-:S11]  /*0660*/  ISETP.NE.AND P1, PT, R20, RZ, PT ;  /* 0x000000ff1400720c */ /* 0x000fd60003f25270 */
[----:B------:R-:W-:Y:S05]  /*0670*/  @!P0 BRA `(.L_x_7) ;  /* 0x0000000000908947 */ /* 0x000fea0003800000 */
[----:B------:R-:W1:Y:S01]  /*0680*/  LDC.64 R16, c[0x0][0x380] ;  /* 0x0000e000ff107b82 */ /* 0x000e620000000a00 */
[----:B------:R-:W-:Y:S02]  /*0690*/  VIADD R13, R11, UR5 ;  /* 0x000000050b0d7c36 */ /* 0x000fe40008000000 */
[----:B------:R-:W-:-:S05]  /*06a0*/  IMAD R5, R6, UR6, R11 ;  /* 0x0000000606057c24 */ /* 0x000fca000f8e020b */
[----:B------:R-:W2:Y:S01]  /*06b0*/  LDC.64 R2, c[0x0][0x388] ;  /* 0x0000e200ff027b82 */ /* 0x000ea20000000a00 */
[----:B-1----:R-:W-:-:S05]  /*06c0*/  IMAD.WIDE.U32 R16, R13, 0x4, R16 ;  /* 0x000000040d107825 */ /* 0x002fca00078e0010 */
[----:B0-----:R-:W3:Y:S01]  /*06d0*/  LDG.E R24, desc[UR8][R16.64] ;  /* 0x0000000810187981 */ /* 0x001ee2000c1e1900 */
[----:B--2---:R-:W-:Y:S02]  /*06e0*/  IMAD.WIDE R2, R5, 0x4, R2 ;  /* 0x0000000405027825 */ /* 0x004fe400078e0202 */
[----:B------:R-:W0:Y:S03]  /*06f0*/  LDC.64 R4, c[0x0][0x380] ;  /* 0x0000e000ff047b82 */ /* 0x000e260000000a00 */
[----:B------:R-:W3:Y:S01]  /*0700*/  LDG.E R21, desc[UR8][R2.64] ;  /* 0x0000000802157981 */ /* 0x000ee2000c1e1900 */
[----:B------:R-:W-:-:S03]  /*0710*/  IADD3 R0, P0, PT, R11, UR5, RZ ;  /* 0x000000050b007c10 */ /* 0x000fc6000ff1e0ff */
[----:B------:R-:W2:Y:S01]  /*0720*/  LDG.E R14, desc[UR8][R2.64+0xc] ;  /* 0x00000c08020e7981 */ /* 0x000ea2000c1e1900 */
[----:B------:R-:W-:-:S03]  /*0730*/  IADD3.X R12, PT, PT, RZ, RZ, RZ, P0, !PT ;  /* 0x000000ffff0c7210 */ /* 0x000fc600007fe4ff */
[----:B------:R-:W4:Y:S04]  /*0740*/  LDG.E R16, desc[UR8][R2.64+0x10] ;  /* 0x0000100802107981 */ /* 0x000f28000c1e1900 */
[----:B------:R-:W5:Y:S01]  /*0750*/  LDG.E R25, desc[UR8][R2.64+0x1c] ;  /* 0x00001c0802197981 */ /* 0x000f62000c1e1900 */
[----:B0-----:R-:W-:-:S04]  /*0760*/  LEA R4, P0, R0, R4, 0x2 ;  /* 0x0000000400047211 */ /* 0x001fc800078010ff */
[----:B------:R-:W-:Y:S02]  /*0770*/  LEA.HI.X R5, R0, R5, R12, 0x2, P0 ;  /* 0x0000000500057211 */ /* 0x000fe400000f140c */
[----:B------:R-:W2:Y:S04]  /*0780*/  LDG.E R0, desc[UR8][R2.64+0x4] ;  /* 0x0000040802007981 */ /* 0x000ea8000c1e1900 */
[----:B------:R-:W2:Y:S04]  /*0790*/  LDG.E R13, desc[UR8][R4.64+0x4] ;  /* 0x00000408040d7981 */ /* 0x000ea8000c1e1900 */
[----:B------:R-:W4:Y:S04]  /*07a0*/  LDG.E R12, desc[UR8][R2.64+0x8] ;  /* 0x00000808020c7981 */ /* 0x000f28000c1e1900 */
[----:B------:R-:W4:Y:S04]  /*07b0*/  LDG.E R15, desc[UR8][R4.64+0x8] ;  /* 0x00000808040f7981 */ /* 0x000f28000c1e1900 */
[----:B------:R-:W5:Y:S04]  /*07c0*/  LDG.E R17, desc[UR8][R4.64+0xc] ;  /* 0x00000c0804117981 */ /* 0x000f68000c1e1900 */
[----:B------:R-:W5:Y:S04]  /*07d0*/  LDG.E R19, desc[UR8][R4.64+0x10] ;  /* 0x0000100804137981 */ /* 0x000f68000c1e1900 */
[----:B------:R-:W5:Y:S04]  /*07e0*/  LDG.E R27, desc[UR8][R4.64+0x18] ;  /* 0x00001808041b7981 */ /* 0x000f68000c1e1900 */
[----:B------:R-:W5:Y:S01]  /*07f0*/  LDG.E R26, desc[UR8][R4.64+0x1c] ;  /* 0x00001c08041a7981 */ /* 0x000f62000c1e1900 */
[----:B---3--:R-:W-:-:S03]  /*0800*/  FFMA R29, R21, R24, R10 ;  /* 0x00000018151d7223 */ /* 0x008fc6000000000a */
[----:B------:R-:W3:Y:S04]  /*0810*/  LDG.E R21, desc[UR8][R2.64+0x14] ;  /* 0x0000140802157981 */ /* 0x000ee8000c1e1900 */
[----:B------:R-:W3:Y:S04]  /*0820*/  LDG.E R24, desc[UR8][R4.64+0x14] ;  /* 0x0000140804187981 */ /* 0x000ee8000c1e1900 */
[----:B------:R-:W3:Y:S01]  /*0830*/  LDG.E R10, desc[UR8][R2.64+0x18] ;  /* 0x00001808020a7981 */ /* 0x000ee2000c1e1900 */
[----:B--2---:R-:W-:-:S04]  /*0840*/  FFMA R13, R0, R13, R29 ;  /* 0x0000000d000d7223 */ /* 0x004fc8000000001d */
[----:B----4-:R-:W-:-:S04]  /*0850*/  FFMA R13, R12, R15, R13 ;  /* 0x0000000f0c0d7223 */ /* 0x010fc8000000000d */
[----:B-----5:R-:W-:-:S04]  /*0860*/  FFMA R13, R14, R17, R13 ;  /* 0x000000110e0d7223 */ /* 0x020fc8000000000d */
[----:B------:R-:W-:Y:S01]  /*0870*/  FFMA R16, R16, R19, R13 ;  /* 0x0000001310107223 */ /* 0x000fe2000000000d */
[----:B------:R-:W-:-:S03]  /*0880*/  VIADD R11, R11, 0x8 ;  /* 0x000000080b0b7836 */ /* 0x000fc60000000000 */
[----:B---3--:R-:W-:-:S04]  /*0890*/  FFMA R21, R21, R24, R16 ;  /* 0x0000001815157223 */ /* 0x008fc80000000010 */
[----:B------:R-:W-:-:S04]  /*08a0*/  FFMA R10, R10, R27, R21 ;  /* 0x0000001b0a0a7223 */ /* 0x000fc80000000015 */
[----:B------:R-:W-:-:S07]  /*08b0*/  FFMA R10, R25, R26, R10 ;  /* 0x0000001a190a7223 */ /* 0x000fce000000000a */
.L_x_7:
[----:B------:R-:W-:Y:S05]  /*08c0*/  @!P1 BRA `(.L_x_6) ;  /* 0x0000000000cc9947 */ /* 0x000fea0003800000 */
[----:B------:R-:W-:Y:S02]  /*08d0*/  ISETP.GE.U32.AND P0, PT, R23, 0x3, PT ;  /* 0x000000031700780c */ /* 0x000fe40003f06070 */
[----:B------:R-:W-:-:S11]  /*08e0*/  ISETP.NE.AND P1, PT, R9, RZ, PT ;  /* 0x000000ff0900720c */ /* 0x000fd60003f25270 */
[----:B------:R-:W-:Y:S05]  /*08f0*/  @!P0 BRA `(.L_x_8) ;  /* 0x0000000000608947 */ /* 0x000fea0003800000 */
[----:B------:R-:W1:Y:S01]  /*0900*/  LDC.64 R4, c[0x0][0x380] ;  /* 0x0000e000ff047b82 */ /* 0x000e620000000a00 */
[C---:B------:R-:W-:Y:S01]  /*0910*/  IADD3 R17, PT, PT, R11.reuse, UR5, RZ ;  /* 0x000000050b117c10 */ /* 0x040fe2000fffe0ff */
[----:B------:R-:W-:Y:S01]  /*0920*/  IMAD R15, R6, UR6, R11 ;  /* 0x00000006060f7c24 */ /* 0x000fe2000f8e020b */
[----:B------:R-:W-:-:S05]  /*0930*/  IADD3 R0, P0, PT, R11, UR5, RZ ;  /* 0x000000050b007c10 */ /* 0x000fca000ff1e0ff */
[----:B------:R-:W2:Y:S01]  /*0940*/  LDC.64 R2, c[0x0][0x380] ;  /* 0x0000e000ff027b82 */ /* 0x000ea20000000a00 */
[----:B------:R-:W-:-:S07]  /*0950*/  IMAD.X R14, RZ, RZ, RZ, P0 ;  /* 0x000000ffff0e7224 */ /* 0x000fce00000e06ff */
[----:B------:R-:W3:Y:S01]  /*0960*/  LDC.64 R12, c[0x0][0x388] ;  /* 0x0000e200ff0c7b82 */ /* 0x000ee20000000a00 */
[----:B-1----:R-:W-:-:S06]  /*0970*/  IMAD.WIDE.U32 R4, R17, 0x4, R4 ;  /* 0x0000000411047825 */ /* 0x002fcc00078e0004 */
[----:B0-----:R-:W4:Y:S01]  /*0980*/  LDG.E R4, desc[UR8][R4.64] ;  /* 0x0000000804047981 */ /* 0x001f22000c1e1900 */
[----:B--2---:R-:W-:-:S04]  /*0990*/  LEA R2, P0, R0, R2, 0x2 ;  /* 0x0000000200027211 */ /* 0x004fc800078010ff */
[----:B------:R-:W-:Y:S01]  /*09a0*/  LEA.HI.X R3, R0, R3, R14, 0x2, P0 ;  /* 0x0000000300037211 */ /* 0x000fe200000f140e */
[----:B---3--:R-:W-:-:S04]  /*09b0*/  IMAD.WIDE R12, R15, 0x4, R12 ;  /* 0x000000040f0c7825 */ /* 0x008fc800078e020c */
[----:B------:R-:W2:Y:S04]  /*09c0*/  LDG.E R14, desc[UR8][R2.64+0x4] ;  /* 0x00000408020e7981 */ /* 0x000ea8000c1e1900 */
[----:B------:R-:W4:Y:S04]  /*09d0*/  LDG.E R15, desc[UR8][R12.64] ;  /* 0x000000080c0f7981 */ /* 0x000f28000c1e1900 */
[----:B------:R-:W2:Y:S04]  /*09e0*/  LDG.E R0, desc[UR8][R12.64+0x4] ;  /* 0x000004080c007981 */ /* 0x000ea8000c1e1900 */
[----:B------:R-:W3:Y:S04]  /*09f0*/  LDG.E R17, desc[UR8][R12.64+0x8] ;  /* 0x000008080c117981 */ /* 0x000ee8000c1e1900 */
[----:B------:R-:W3:Y:S04]  /*0a00*/  LDG.E R16, desc[UR8][R2.64+0x8] ;  /* 0x0000080802107981 */ /* 0x000ee8000c1e1900 */
[----:B------:R-:W5:Y:S04]  /*0a10*/  LDG.E R19, desc[UR8][R12.64+0xc] ;  /* 0x00000c080c137981 */ /* 0x000f68000c1e1900 */
[----:B------:R-:W5:Y:S01]  /*0a20*/  LDG.E R21, desc[UR8][R2.64+0xc] ;  /* 0x00000c0802157981 */ /* 0x000f62000c1e1900 */
[----:B------:R-:W-:Y:S01]  /*0a30*/  IADD3 R11, PT, PT, R11, 0x4, RZ ;  /* 0x000000040b0b7810 */ /* 0x000fe20007ffe0ff */
[----:B----4-:R-:W-:-:S04]  /*0a40*/  FFMA R15, R15, R4, R10 ;  /* 0x000000040f0f7223 */ /* 0x010fc8000000000a */
[----:B--2---:R-:W-:-:S04]  /*0a50*/  FFMA R0, R0, R14, R15 ;  /* 0x0000000e00007223 */ /* 0x004fc8000000000f */
[----:B---3--:R-:W-:-:S04]  /*0a60*/  FFMA R0, R17, R16, R0 ;  /* 0x0000001011007223 */ /* 0x008fc80000000000 */
[----:B-----5:R-:W-:-:S07]  /*0a70*/  FFMA R10, R19, R21, R0 ;  /* 0x00000015130a7223 */ /* 0x020fce0000000000 */
.L_x_8:
[----:B------:R-:W-:Y:S05]  /*0a80*/  @!P1 BRA `(.L_x_6) ;  /* 0x00000000005c9947 */ /* 0x000fea0003800000 */
[----:B------:R-:W1:Y:S01]  /*0a90*/  LDC.64 R4, c[0x0][0x380] ;  /* 0x0000e000ff047b82 */ /* 0x000e620000000a00 */
[----:B------:R-:W-:Y:S02]  /*0aa0*/  VIADD R15, R11, UR5 ;  /* 0x000000050b0f7c36 */ /* 0x000fe40008000000 */
[----:B------:R-:W-:-:S05]  /*0ab0*/  IMAD R13, R6, UR6, R11 ;  /* 0x00000006060d7c24 */ /* 0x000fca000f8e020b */
[----:B------:R-:W2:Y:S01]  /*0ac0*/  LDC.64 R2, c[0x0][0x388] ;  /* 0x0000e200ff027b82 */ /* 0x000ea20000000a00 */
[----:B-1----:R-:W-:-:S06]  /*0ad0*/  IMAD.WIDE.U32 R4, R15, 0x4, R4 ;  /* 0x000000040f047825 */ /* 0x002fcc00078e0004 */
[----:B0-----:R-:W3:Y:S01]  /*0ae0*/  LDG.E R4, desc[UR8][R4.64] ;  /* 0x0000000804047981 */ /* 0x001ee2000c1e1900 */
[----:B--2---:R-:W-:-:S05]  /*0af0*/  IMAD.WIDE R2, R13, 0x4, R2 ;  /* 0x000000040d027825 */ /* 0x004fca00078e0202 */
[----:B------:R-:W3:Y:S01]  /*0b00*/  LDG.E R13, desc[UR8][R2.64] ;  /* 0x00000008020d7981 */ /* 0x000ee2000c1e1900 */
[----:B------:R-:W-:Y:S01]  /*0b10*/  ISETP.NE.AND P0, PT, R9, 0x1, PT ;  /* 0x000000010900780c */ /* 0x000fe20003f05270 */
[----:B---3--:R-:W-:-:S12]  /*0b20*/  FFMA R10, R13, R4, R10 ;  /* 0x000000040d0a7223 */ /* 0x008fd8000000000a */
[----:B------:R-:W-:Y:S05]  /*0b30*/  @!P0 BRA `(.L_x_6) ;  /* 0x0000000000308947 */ /* 0x000fea0003800000 */
[----:B------:R-:W0:Y:S01]  /*0b40*/  LDC.64 R4, c[0x0][0x380] ;  /* 0x0000e000ff047b82 */ /* 0x000e220000000a00 */
[----:B------:R-:W-:Y:S02]  /*0b50*/  IADD3 R0, P1, PT, R11, UR5, RZ ;  /* 0x000000050b007c10 */ /* 0x000fe4000ff3e0ff */
[----:B------:R-:W-:Y:S02]  /*0b60*/  ISETP.NE.AND P0, PT, R9, 0x2, PT ;  /* 0x000000020900780c */ /* 0x000fe40003f05270 */
[----:B------:R-:W-:-:S11]  /*0b70*/  IADD3.X R11, PT, PT, RZ, RZ, RZ, P1, !PT ;  /* 0x000000ffff0b7210 */ /* 0x000fd60000ffe4ff */
[----:B------:R-:W2:Y:S01]  /*0b80*/  @P0 LDG.E R13, desc[UR8][R2.64+0x8] ;  /* 0x00000808020d0981 */ /* 0x000ea2000c1e1900 */
[----:B0-----:R-:W-:-:S04]  /*0b90*/  LEA R4, P1, R0, R4, 0x2 ;  /* 0x0000000400047211 */ /* 0x001fc800078210ff */
[----:B------:R-:W-:Y:S02]  /*0ba0*/  LEA.HI.X R5, R0, R5, R11, 0x2, P1 ;  /* 0x0000000500057211 */ /* 0x000fe400008f140b */
[----:B------:R-:W3:Y:S04]  /*0bb0*/  LDG.E R11, desc[UR8][R2.64+0x4] ;  /* 0x00000408020b7981 */ /* 0x000ee8000c1e1900 */
[----:B------:R-:W3:Y:S04]  /*0bc0*/  LDG.E R0, desc[UR8][R4.64+0x4] ;  /* 0x0000040804007981 */ /* 0x000ee8000c1e1900 */
[----:B------:R-:W2:Y:S01]  /*0bd0*/  @P0 LDG.E R12, desc[UR8][R4.64+0x8] ;  /* 0x00000808040c0981 */ /* 0x000ea2000c1e1900 */
[----:B---3--:R-:W-:-:S04]  /*0be0*/  FFMA R10, R11, R0, R10 ;  /* 0x000000000b0a7223 */ /* 0x008fc8000000000a */
[----:B--2---:R-:W-:-:S07]  /*0bf0*/  @P0 FFMA R10, R13, R12, R10 ;  /* 0x0000000c0d0a0223 */ /* 0x004fce000000000a */
.L_x_6:
[----:B------:R-:W1:Y:S01]  /*0c00*/  MUFU.RCP R0, R7 ;  /* 0x0000000700007308 */ /* 0x000e620000001000 */
[----:B------:R-:W-:Y:S07]  /*0c10*/  BSSY.RECONVERGENT B0, `(.L_x_9) ;  /* 0x000000d000007945 */ /* 0x000fee0003800200 */
[----:B------:R-:W2:Y:S01]  /*0c20*/  FCHK P0, R10, R7 ;  /* 0x000000070a007302 */ /* 0x000ea20000000000 */
[----:B-1----:R-:W-:-:S04]  /*0c30*/  FFMA R3, R0, -R7, 1 ;  /* 0x3f80000000037423 */ /* 0x002fc80000000807 */
[----:B------:R-:W-:-:S04]  /*0c40*/  FFMA R0, R0, R3, R0 ;  /* 0x0000000300007223 */ /* 0x000fc80000000000 */
[----:B------:R-:W-:-:S04]  /*0c50*/  FFMA R3, R0, R10, RZ ;  /* 0x0000000a00037223 */ /* 0x000fc800000000ff */
[----:B------:R-:W-:-:S04]  /*0c60*/  FFMA R2, R3, -R7, R10 ;  /* 0x8000000703027223 */ /* 0x000fc8000000000a */
[----:B------:R-:W-:Y:S01]  /*0c70*/  FFMA R11, R0, R2, R3 ;  /* 0x00000002000b7223 */ /* 0x000fe20000000003 */
[----:B--2---:R-:W-:Y:S06]  /*0c80*/  @!P0 BRA `(.L_x_10) ;  /* 0x0000000000148947 */ /* 0x004fec0003800000 */
[----:B------:R-:W-:Y:S01]  /*0c90*/  IMAD.MOV.U32 R0, RZ, RZ, R10 ;  /* 0x000000ffff007224 */ /* 0x000fe200078e000a */
[----:B------:R-:W-:Y:S02]  /*0ca0*/  MOV R3, R7 ;  /* 0x0000000700037202 */ /* 0x000fe40000000f00 */
[----:B------:R-:W-:-:S07]  /*0cb0*/  MOV R2, 0xcd0 ;  /* 0x00000cd000027802 */ /* 0x000fce0000000f00 */
[----:B0-----:R-:W-:Y:S05]  /*0cc0*/  CALL.REL.NOINC `($__internal_1_$__cuda_sm3x_div_rn_noftz_f32_slowpath) ;  /* 0x0000001000a07944 */ /* 0x001fea0003c00000 */
[----:B------:R-:W-:-:S07]  /*0cd0*/  IMAD.MOV.U32 R11, RZ, RZ, R0 ;  /* 0x000000ffff0b7224 */ /* 0x000fce00078e0000 */
.L_x_10:
[----:B0-----:R-:W-:Y:S05]  /*0ce0*/  BSYNC.RECONVERGENT B0 ;  /* 0x0000000000007941 */ /* 0x001fea0003800200 */
.L_x_9:
[----:B------:R-:W0:Y:S08]  /*0cf0*/  LDC.64 R2, c[0x0][0x3a0] ;  /* 0x0000e800ff027b82 */ /* 0x000e300000000a00 */
[----:B------:R-:W1:Y:S01]  /*0d00*/  LDC.64 R4, c[0x0][0x398] ;  /* 0x0000e600ff047b82 */ /* 0x000e620000000a00 */
[----:B0-----:R-:W-:Y:S01]  /*0d10*/  IMAD R3, R6, R3, UR4 ;  /* 0x0000000406037e24 */ /* 0x001fe2000f8e0203 */
[----:B------:R-:W-:-:S06]  /*0d20*/  UIADD3 UR4, UPT, UPT, UR4, 0x1, URZ ;  /* 0x0000000104047890 */ /* 0x000fcc000fffe0ff */
[----:B------:R-:W-:Y:S01]  /*0d30*/  ISETP.NE.AND P0, PT, R2, UR4, PT ;  /* 0x0000000402007c0c */ /* 0x000fe2000bf05270 */
[----:B-1----:R-:W-:-:S05]  /*0d40*/  IMAD.WIDE R4, R3, 0x4, R4 ;  /* 0x0000000403047825 */ /* 0x002fca00078e0204 */
[----:B------:R1:W-:Y:S07]  /*0d50*/  STG.E desc[UR8][R4.64], R11 ;  /* 0x0000000b04007986 */ /* 0x0003ee000c101908 */
[----:B------:R-:W-:Y:S05]  /*0d60*/  @!P0 BRA `(.L_x_0) ;  /* 0x00000004000c8947 */ /* 0x000fea0003800000 */
[----:B------:R-:W-:Y:S05]  /*0d70*/  BRA `(.L_x_11) ;  /* 0xfffffff4002c7947 */ /* 0x000fea000383ffff */
.L_x_3:
[----:B------:R-:W1:Y:S08]  /*0d80*/  MUFU.RCP R0, R7 ;  /* 0x0000000700007308 */ /* 0x000e700000001000 */
[----:B------:R-:W2:Y:S01]  /*0d90*/  FCHK P0, RZ, R7 ;  /* 0x00000007ff007302 */ /* 0x000ea20000000000 */
[----:B-1----:R-:W-:-:S04]  /*0da0*/  FFMA R3, R0, -R7, 1 ;  /* 0x3f80000000037423 */ /* 0x002fc80000000807 */
[----:B------:R-:W-:-:S04]  /*0db0*/  FFMA R5, R0, R3, R0 ;  /* 0x0000000300057223 */ /* 0x000fc80000000000 */
[----:B------:R-:W-:-:S04]  /*0dc0*/  FFMA R0, RZ, R5, RZ ;  /* 0x00000005ff007223 */ /* 0x000fc800000000ff */
[----:B------:R-:W-:-:S04]  /*0dd0*/  FFMA R3, R0, -R7, RZ ;  /* 0x8000000700037223 */ /* 0x000fc800000000ff */
[----:B------:R-:W-:Y:S01]  /*0de0*/  FFMA R0, R5, R3, R0 ;  /* 0x0000000305007223 */ /* 0x000fe20000000000 */
[----:B--2---:R-:W-:Y:S06]  /*0df0*/  @!P0 BRA `(.L_x_12) ;  /* 0x0000000000108947 */ /* 0x004fec0003800000 */
[----:B------:R-:W-:Y:S01]  /*0e00*/  MOV R3, R7 ;  /* 0x0000000700037202 */ /* 0x000fe20000000f00 */
[----:B------:R-:W-:Y:S01]  /*0e10*/  IMAD.MOV.U32 R0, RZ, RZ, RZ ;  /* 0x000000ffff007224 */ /* 0x000fe200078e00ff */
[----:B------:R-:W-:-:S07]  /*0e20*/  MOV R2, 0xe40 ;  /* 0x00000e4000027802 */ /* 0x000fce0000000f00 */
[----:B0-----:R-:W-:Y:S05]  /*0e30*/  CALL.REL.NOINC `($__internal_1_$__cuda_sm3x_div_rn_noftz_f32_slowpath) ;  /* 0x0000001000447944 */ /* 0x001fea0003c00000 */
.L_x_12:
[----:B------:R-:W1:Y:S01]  /*0e40*/  LDC R2, c[0x0][0x3a0] ;  /* 0x0000e800ff027b82 */ /* 0x000e620000000800 */
[----:B------:R-:W-:Y:S01]  /*0e50*/  HFMA2 R3, -RZ, RZ, 0, 0 ;  /* 0x00000000ff037431 */ /* 0x000fe200000001ff */
[C---:B-1----:R-:W-:Y:S02]  /*0e60*/  ISETP.GE.U32.AND P0, PT, R2.reuse, 0x8, PT ;  /* 0x000000080200780c */ /* 0x042fe40003f06070 */
[----:B------:R-:W-:-:S04]  /*0e70*/  LOP3.LUT R10, R2, 0x7, RZ, 0xc0, !PT ;  /* 0x00000007020a7812 */ /* 0x000fc800078ec0ff */
[----:B------:R-:W-:-:S07]  /*0e80*/  ISETP.NE.AND P1, PT, R10, RZ, PT ;  /* 0x000000ff0a00720c */ /* 0x000fce0003f25270 */
[----:B------:R-:W-:Y:S06]  /*0e90*/  @!P0 BRA `(.L_x_13) ;  /* 0x0000000000448947 */ /* 0x000fec0003800000 */
[----:B------:R-:W1:Y:S01]  /*0ea0*/  LDC R7, c[0x0][0x3a4] ;  /* 0x0000e900ff077b82 */ /* 0x000e620000000800 */
[----:B------:R-:W-:Y:S01]  /*0eb0*/  LOP3.LUT R3, R2, 0x7ffffff8, RZ, 0xc0, !PT ;  /* 0x7ffffff802037812 */ /* 0x000fe200078ec0ff */
[----:B------:R-:W-:-:S06]  /*0ec0*/  UMOV UR4, URZ ;  /* 0x000000ff00047c82 */ /* 0x000fcc0008000000 */
[----:B------:R-:W2:Y:S02]  /*0ed0*/  LDC.64 R8, c[0x0][0x398] ;  /* 0x0000e600ff087b82 */ /* 0x000ea40000000a00 */
.L_x_14:
[----:B-1-3--:R-:W-:Y:S01]  /*0ee0*/  IMAD R5, R6, R7, UR4 ;  /* 0x0000000406057e24 */ /* 0x00afe2000f8e0207 */
[----:B------:R-:W-:-:S03]  /*0ef0*/  UIADD3 UR4, UPT, UPT, UR4, 0x8, URZ ;  /* 0x0000000804047890 */ /* 0x000fc6000fffe0ff */
[----:B--2---:R-:W-:-:S03]  /*0f00*/  IMAD.WIDE R4, R5, 0x4, R8 ;  /* 0x0000000405047825 */ /* 0x004fc600078e0208 */
[----:B------:R-:W-:Y:S02]  /*0f10*/  ISETP.NE.AND P0, PT, R3, UR4, PT ;  /* 0x0000000403007c0c */ /* 0x000fe4000bf05270 */
[----:B0-----:R3:W-:Y:S04]  /*0f20*/  STG.E desc[UR8][R4.64], R0 ;  /* 0x0000000004007986 */ /* 0x0017e8000c101908 */
[----:B------:R3:W-:Y:S04]  /*0f30*/  STG.E desc[UR8][R4.64+0x4], R0 ;  /* 0x0000040004007986 */ /* 0x0007e8000c101908 */
[----:B------:R3:W-:Y:S04]  /*0f40*/  STG.E desc[UR8][R4.64+0x8], R0 ;  /* 0x0000080004007986 */ /* 0x0007e8000c101908 */
[----:B------:R3:W-:Y:S04]  /*0f50*/  STG.E desc[UR8][R4.64+0xc], R0 ;  /* 0x00000c0004007986 */ /* 0x0007e8000c101908 */
[----:B------:R3:W-:Y:S04]  /*0f60*/  STG.E desc[UR8][R4.64+0x10], R0 ;  /* 0x0000100004007986 */ /* 0x0007e8000c101908 */
[----:B------:R3:W-:Y:S04]  /*0f70*/  STG.E desc[UR8][R4.64+0x14], R0 ;  /* 0x0000140004007986 */ /* 0x0007e8000c101908 */
[----:B------:R3:W-:Y:S04]  /*0f80*/  STG.E desc[UR8][R4.64+0x18], R0 ;  /* 0x0000180004007986 */ /* 0x0007e8000c101908 */
[----:B------:R3:W-:Y:S01]  /*0f90*/  STG.E desc[UR8][R4.64+0x1c], R0 ;  /* 0x00001c0004007986 */ /* 0x0007e2000c101908 */
[----:B------:R-:W-:Y:S05]  /*0fa0*/  @P0 BRA `(.L_x_14) ;  /* 0xfffffffc00cc0947 */ /* 0x000fea000383ffff */
.L_x_13:
[----:B------:R-:W-:Y:S05]  /*0fb0*/  @!P1 BRA `(.L_x_0) ;  /* 0x0000000000789947 */ /* 0x000fea0003800000 */
[----:B------:R-:W-:Y:S02]  /*0fc0*/  ISETP.GE.U32.AND P0, PT, R10, 0x4, PT ;  /* 0x000000040a00780c */ /* 0x000fe40003f06070 */
[----:B------:R-:W-:-:S04]  /*0fd0*/  LOP3.LUT R11, R2, 0x3, RZ, 0xc0, !PT ;  /* 0x00000003020b7812 */ /* 0x000fc800078ec0ff */
[----:B------:R-:W-:-:S07]  /*0fe0*/  ISETP.NE.AND P1, PT, R11, RZ, PT ;  /* 0x000000ff0b00720c */ /* 0x000fce0003f25270 */
[----:B------:R-:W-:Y:S06]  /*0ff0*/  @!P0 BRA `(.L_x_15) ;  /* 0x0000000000248947 */ /* 0x000fec0003800000 */
[----:B---3--:R-:W1:Y:S01]  /*1000*/  LDC.64 R4, c[0x0][0x398] ;  /* 0x0000e600ff047b82 */ /* 0x008e620000000a00 */
[----:B------:R-:W2:Y:S02]  /*1010*/  LDCU UR4, c[0x0][0x3a4] ;  /* 0x00007480ff0477ac */ /* 0x000ea40008000800 */
[----:B--2---:R-:W-:Y:S02]  /*1020*/  IMAD R7, R6, UR4, R3 ;  /* 0x0000000406077c24 */ /* 0x004fe4000f8e0203 */
[----:B------:R-:W-:Y:S02]  /*1030*/  VIADD R3, R3, 0x4 ;  /* 0x0000000403037836 */ /* 0x000fe40000000000 */
[----:B-1----:R-:W-:-:S05]  /*1040*/  IMAD.WIDE R4, R7, 0x4, R4 ;  /* 0x0000000407047825 */ /* 0x002fca00078e0204 */
[----:B0-----:R1:W-:Y:S04]  /*1050*/  STG.E desc[UR8][R4.64], R0 ;  /* 0x0000000004007986 */ /* 0x0013e8000c101908 */
[----:B------:R1:W-:Y:S04]  /*1060*/  STG.E desc[UR8][R4.64+0x4], R0 ;  /* 0x0000040004007986 */ /* 0x0003e8000c101908 */
[----:B------:R1:W-:Y:S04]  /*1070*/  STG.E desc[UR8][R4.64+0x8], R0 ;  /* 0x0000080004007986 */ /* 0x0003e8000c101908 */
[----:B------:R1:W-:Y:S02]  /*1080*/  STG.E desc[UR8][R4.64+0xc], R0 ;  /* 0x00000c0004007986 */ /* 0x0003e4000c101908 */
.L_x_15:
[----:B------:R-:W-:Y:S05]  /*1090*/  @!P1 BRA `(.L_x_0) ;  /* 0x0000000000409947 */ /* 0x000fea0003800000 */
[----:B-1-3--:R-:W-:Y:S02]  /*10a0*/  LOP3.LUT R4, R2, 0x1, RZ, 0xc0, !PT ;  /* 0x0000000102047812 */ /* 0x00afe400078ec0ff */
[----:B------:R-:W-:Y:S02]  /*10b0*/  ISETP.NE.AND P0, PT, R11, 0x1, PT ;  /* 0x000000010b00780c */ /* 0x000fe40003f05270 */
[----:B------:R-:W-:-:S13]  /*10c0*/  ISETP.NE.U32.AND P1, PT, R4, 0x1, PT ;  /* 0x000000010400780c */ /* 0x000fda0003f25070 */
[----:B------:R-:W1:Y:S08]  /*10d0*/  @!P1 LDC R10, c[0x0][0x3a4] ;  /* 0x0000e900ff0a9b82 */ /* 0x000e700000000800 */
[----:B------:R-:W2:Y:S01]  /*10e0*/  @!P1 LDC.64 R8, c[0x0][0x398] ;  /* 0x0000e600ff089b82 */ /* 0x000ea20000000a00 */
[----:B------:R-:W-:Y:S05]  /*10f0*/  @!P0 BRA `(.L_x_16) ;  /* 0x00000000001c8947 */ /* 0x000fea0003800000 */
[----:B------:R-:W3:Y:S01]  /*1100*/  LDC.64 R4, c[0x0][0x398] ;  /* 0x0000e600ff047b82 */ /* 0x000ee20000000a00 */
[----:B------:R-:W4:Y:S02]  /*1110*/  LDCU UR4, c[0x0][0x3a4] ;  /* 0x00007480ff0477ac */ /* 0x000f240008000800 */
[----:B----4-:R-:W-:Y:S01]  /*1120*/  IMAD R7, R6, UR4, R3 ;  /* 0x0000000406077c24 */ /* 0x010fe2000f8e0203 */
[----:B------:R-:W-:-:S03]  /*1130*/  IADD3 R3, PT, PT, R3, 0x2, RZ ;  /* 0x0000000203037810 */ /* 0x000fc60007ffe0ff */
[----:B---3--:R-:W-:-:S05]  /*1140*/  IMAD.WIDE R4, R7, 0x4, R4 ;  /* 0x0000000407047825 */ /* 0x008fca00078e0204 */
[----:B0-----:R3:W-:Y:S04]  /*1150*/  STG.E desc[UR8][R4.64], R0 ;  /* 0x0000000004007986 */ /* 0x0017e8000c101908 */
[----:B------:R3:W-:Y:S02]  /*1160*/  STG.E desc[UR8][R4.64+0x4], R0 ;  /* 0x0000040004007986 */ /* 0x0007e4000c101908 */
.L_x_16:
[----:B-1-3--:R-:W-:-:S04]  /*1170*/  @!P1 IMAD R5, R6, R10, R3 ;  /* 0x0000000a06059224 */ /* 0x00afc800078e0203 */
[----:B--2---:R-:W-:-:S05]  /*1180*/  @!P1 IMAD.WIDE R4, R5, 0x4, R8 ;  /* 0x0000000405049825 */ /* 0x004fca00078e0208 */
[----:B0-----:R2:W-:Y:S02]  /*1190*/  @!P1 STG.E desc[UR8][R4.64], R0 ;  /* 0x0000000004009986 */ /* 0x0015e4000c101908 */
.L_x_0:
[----:B------:R-:W-:Y:S01]  /*11a0*/  BAR.SYNC.DEFER_BLOCKING 0x0 ;  /* 0x0000000000007b1d */ /* 0x000fe20000010000 */
[----:B------:R-:W-:-:S13]  /*11b0*/  ISETP.GE.AND P0, PT, R2, 0x1, PT ;  /* 0x000000010200780c */ /* 0x000fda0003f06270 */
[----:B0-----:R-:W-:Y:S05]  /*11c0*/  @!P0 EXIT ;  /* 0x000000000000894d */ /* 0x001fea0003800000 */
[----:B-1----:R-:W0:Y:S02]  /*11d0*/  LDC R11, c[0x0][0x3a4] ;  /* 0x0000e900ff0b7b82 */ /* 0x002e240000000800 */
[----:B0-----:R-:W-:-:S13]  /*11e0*/  ISETP.GE.AND P0, PT, R11, 0x1, PT ;  /* 0x000000010b00780c */ /* 0x001fda0003f06270 */
[----:B------:R-:W-:Y:S05]  /*11f0*/  @!P0 BRA `(.L_x_17) ;  /* 0x00000008002c8947 */ /* 0x000fea0003800000 */
[----:B------:R-:W0:Y:S01]  /*1200*/  LDCU.64 UR6, c[0x0][0x390] ;  /* 0x00007200ff0677ac */ /* 0x000e220008000a00 */
[C---:B------:R-:W-:Y:S02]  /*1210*/  LOP3.LUT R13, R11.reuse, 0xf, RZ, 0xc0, !PT ;  /* 0x0000000f0b0d7812 */ /* 0x040fe400078ec0ff */
[C---:B------:R-:W-:Y:S01]  /*1220*/  LOP3.LUT R15, R11.reuse, 0x7, RZ, 0xc0, !PT ;  /* 0x000000070b0f7812 */ /* 0x040fe200078ec0ff */
[----:B------:R-:W-:Y:S01]  /*1230*/  UMOV UR4, URZ ;  /* 0x000000ff00047c82 */ /* 0x000fe20008000000 */
[----:B------:R-:W-:Y:S01]  /*1240*/  LOP3.LUT R7, R11, 0x3, RZ, 0xc0, !PT ;  /* 0x000000030b077812 */ /* 0x000fe200078ec0ff */
[----:B--23--:R-:W-:Y:S01]  /*1250*/  VIADD R0, R13, 0xffffffff ;  /* 0xffffffff0d007836 */ /* 0x00cfe20000000000 */
[----:B------:R-:W-:-:S04]  /*1260*/  IADD3 R2, PT, PT, R15, -0x1, RZ ;  /* 0xffffffff0f027810 */ /* 0x000fc80007ffe0ff */
[----:B------:R-:W-:Y:S02]  /*1270*/  ISETP.GE.U32.AND P0, PT, R0, 0x7, PT ;  /* 0x000000070000780c */ /* 0x000fe40003f06070 */
[----:B------:R-:W-:Y:S02]  /*1280*/  LOP3.LUT R0, R11, 0x7ffffff0, RZ, 0xc0, !PT ;  /* 0x7ffffff00b007812 */ /* 0x000fe400078ec0ff */
[----:B------:R-:W-:Y:S01]  /*1290*/  ISETP.GE.U32.AND P1, PT, R2, 0x3, PT ;  /* 0x000000030200780c */ /* 0x000fe20003f26070 */
[----:B0-----:R-:W-:Y:S02]  /*12a0*/  UIADD3 UR5, UP0, UPT, UR6, 0x20, URZ ;  /* 0x0000002006057890 */ /* 0x001fe4000ff1e0ff */
[----:B------:R-:W-:Y:S02]  /*12b0*/  IMAD.MOV R8, RZ, RZ, -R0 ;  /* 0x000000ffff087224 */ /* 0x000fe400078e0a00 */
[----:B------:R-:W-:-:S12]  /*12c0*/  UIADD3.X UR6, UPT, UPT, URZ, UR7, URZ, UP0, !UPT ;  /* 0x00000007ff067290 */ /* 0x000fd800087fe4ff */
.L_x_23:
[----:B------:R-:W0:Y:S08]  /*12d0*/  LDC R17, c[0x0][0x3a4] ;  /* 0x0000e900ff117b82 */ /* 0x000e300000000800 */
[----:B------:R-:W1:Y:S01]  /*12e0*/  LDC.64 R2, c[0x0][0x398] ;  /* 0x0000e600ff027b82 */ /* 0x000e620000000a00 */
[----:B0-----:R-:W-:-:S04]  /*12f0*/  IMAD R5, R6, R17, UR4 ;  /* 0x0000000406057e24 */ /* 0x001fc8000f8e0211 */
[----:B-1----:R-:W-:-:S05]  /*1300*/  IMAD.WIDE R2, R5, 0x4, R2 ;  /* 0x0000000405027825 */ /* 0x002fca00078e0202 */
[----:B-----5:R0:W5:Y:S01]  /*1310*/  LDG.E R9, desc[UR8][R2.64] ;  /* 0x0000000802097981 */ /* 0x020162000c1e1900 */
[C---:B------:R-:W-:Y:S01]  /*1320*/  ISETP.GE.U32.AND P2, PT, R17.reuse, 0x10, PT ;  /* 0x000000101100780c */ /* 0x040fe20003f46070 */
[----:B------:R-:W-:Y:S02]  /*1330*/  IMAD R10, R17, UR4, RZ ;  /* 0x00000004110a7c24 */ /* 0x000fe4000f8e02ff */
[----:B------:R-:W-:Y:S02]  /*1340*/  HFMA2 R12, -RZ, RZ, 0, 0 ;  /* 0x00000000ff0c7431 */ /* 0x000fe400000001ff */
[----:B------:R-:W-:-:S08]  /*1350*/  IMAD.MOV.U32 R11, RZ, RZ, RZ ;  /* 0x000000ffff0b7224 */ /* 0x000fd000078e00ff */
[----:B0-----:R-:W-:Y:S05]  /*1360*/  @!P2 BRA `(.L_x_18) ;  /* 0x0000000000aca947 */ /* 0x001fea0003800000 */
[----:B------:R-:W-:Y:S01]  /*1370*/  MOV R4, UR5 ;  /* 0x0000000500047c02 */ /* 0x000fe20008000f00 */
[----:B------:R-:W-:Y:S01]  /*1380*/  IMAD.U32 R5, RZ, RZ, UR6 ;  /* 0x00000006ff057e24 */ /* 0x000fe2000f8e00ff */
[----:B------:R-:W-:Y:S01]  /*1390*/  MOV R12, RZ ;  /* 0x000000ff000c7202 */ /* 0x000fe20000000f00 */
[----:B------:R-:W-:Y:S02]  /*13a0*/  IMAD.MOV.U32 R11, RZ, RZ, R8 ;  /* 0x000000ffff0b7224 */ /* 0x000fe400078e0008 */
[----:B------:R-:W-:-:S07]  /*13b0*/  IMAD.WIDE.U32 R4, R10, 0x4, R4 ;  /* 0x000000040a047825 */ /* 0x000fce00078e0004 */
.L_x_19:
[----:B------:R-:W2:Y:S04]  /*13c0*/  LDG.E R21, desc[UR8][R4.64+-0x20] ;  /* 0xffffe00804157981 */ /* 0x000ea8000c1e1900 */
[----:B------:R-:W3:Y:S04]  /*13d0*/  LDG.E R23, desc[UR8][R4.64+-0x1c] ;  /* 0xffffe40804177981 */ /* 0x000ee8000c1e1900 */
[----:B------:R-:W4:Y:S04]  /*13e0*/  LDG.E R19, desc[UR8][R4.64+-0x18] ;  /* 0xffffe80804137981 */ /* 0x000f28000c1e1900 */
        /* <DEDUP_REMOVED lines=8> */
[----:B------:R-:W4:Y:S01]  /*1470*/  LDG.E R16, desc[UR8][R4.64+0xc] ;  /* 0x00000c0804107981 */ /* 0x000f22000c1e1900 */
[----:B--2--5:R-:W-:-:S03]  /*1480*/  FFMA R21, R9, R21, R12 ;  /* 0x0000001509157223 */ /* 0x024fc6000000000c */
[----:B------:R-:W2:Y:S01]  /*1490*/  LDG.E R12, desc[UR8][R4.64+0x10] ;  /* 0x00001008040c7981 */ /* 0x000ea2000c1e1900 */
[----:B---3--:R-:W-:-:S03]  /*14a0*/  FFMA R23, R9, R23, R21 ;  /* 0x0000001709177223 */ /* 0x008fc60000000015 */
[----:B------:R-:W3:Y:S01]  /*14b0*/  LDG.E R21, desc[UR8][R4.64+0x14] ;  /* 0x0000140804157981 */ /* 0x000ee2000c1e1900 */
[----:B----4-:R-:W-:-:S03]  /*14c0*/  FFMA R23, R9, R19, R23 ;  /* 0x0000001309177223 */ /* 0x010fc60000000017 */
[----:B------:R-:W4:Y:S01]  /*14d0*/  LDG.E R19, desc[UR8][R4.64+0x18] ;  /* 0x0000180804137981 */ /* 0x000f22000c1e1900 */
[----:B------:R-:W-:-:S03]  /*14e0*/  FFMA R23, R9, R17, R23 ;  /* 0x0000001109177223 */ /* 0x000fc60000000017 */
[----:B------:R0:W4:Y:S01]  /*14f0*/  LDG.E R17, desc[UR8][R4.64+0x1c] ;  /* 0x00001c0804117981 */ /* 0x000122000c1e1900 */
[----:B------:R-:W-:Y:S01]  /*1500*/  IADD3 R11, PT, PT, R11, 0x10, RZ ;  /* 0x000000100b0b7810 */ /* 0x000fe20007ffe0ff */
[----:B------:R-:W-:-:S03]  /*1510*/  FFMA R23, R9, R14, R23 ;  /* 0x0000000e09177223 */ /* 0x000fc60000000017 */
[----:B------:R-:W-:Y:S01]  /*1520*/  ISETP.NE.AND P2, PT, R11, RZ, PT ;  /* 0x000000ff0b00720c */ /* 0x000fe20003f45270 */
[----:B------:R-:W-:-:S04]  /*1530*/  FFMA R23, R9, R28, R23 ;  /* 0x0000001c09177223 */ /* 0x000fc80000000017 */
[----:B------:R-:W-:Y:S01]  /*1540*/  FFMA R23, R9, R26, R23 ;  /* 0x0000001a09177223 */ /* 0x000fe20000000017 */
[----:B0-----:R-:W-:-:S03]  /*1550*/  IADD3 R4, P3, PT, R4, 0x40, RZ ;  /* 0x0000004004047810 */ /* 0x001fc60007f7e0ff */
[C---:B------:R-:W-:Y:S02]  /*1560*/  FFMA R23, R9.reuse, R24, R23 ;  /* 0x0000001809177223 */ /* 0x040fe40000000017 */
[----:B------:R-:W-:Y:S02]  /*1570*/  IMAD.X R5, RZ, RZ, R5, P3 ;  /* 0x000000ffff057224 */ /* 0x000fe400018e0605 */
[----:B------:R-:W-:-:S04]  /*1580*/  FFMA R23, R9, R22, R23 ;  /* 0x0000001609177223 */ /* 0x000fc80000000017 */
[----:B------:R-:W-:-:S04]  /*1590*/  FFMA R23, R9, R20, R23 ;  /* 0x0000001409177223 */ /* 0x000fc80000000017 */
[----:B------:R-:W-:-:S04]  /*15a0*/  FFMA R23, R9, R18, R23 ;  /* 0x0000001209177223 */ /* 0x000fc80000000017 */
[----:B------:R-:W-:-:S04]  /*15b0*/  FFMA R23, R9, R16, R23 ;  /* 0x0000001009177223 */ /* 0x000fc80000000017 */
[----:B--2---:R-:W-:-:S04]  /*15c0*/  FFMA R12, R9, R12, R23 ;  /* 0x0000000c090c7223 */ /* 0x004fc80000000017 */
[----:B---3--:R-:W-:-:S04]  /*15d0*/  FFMA R12, R9, R21, R12 ;  /* 0x00000015090c7223 */ /* 0x008fc8000000000c */
[----:B----4-:R-:W-:-:S04]  /*15e0*/  FFMA R12, R9, R19, R12 ;  /* 0x00000013090c7223 */ /* 0x010fc8000000000c */
[----:B------:R-:W-:Y:S01]  /*15f0*/  FFMA R12, R9, R17, R12 ;  /* 0x00000011090c7223 */ /* 0x000fe2000000000c */
[----:B------:R-:W-:Y:S06]  /*1600*/  @P2 BRA `(.L_x_19) ;  /* 0xfffffffc006c2947 */ /* 0x000fec000383ffff */
[----:B------:R-:W-:-:S07]  /*1610*/  MOV R11, R0 ;  /* 0x00000000000b7202 */ /* 0x000fce0000000f00 */
.L_x_18:
[----:B------:R-:W-:-:S13]  /*1620*/  ISETP.NE.AND P2, PT, R13, RZ, PT ;  /* 0x000000ff0d00720c */ /* 0x000fda0003f45270 */
[----:B------:R-:W-:Y:S05]  /*1630*/  @!P2 BRA `(.L_x_20) ;  /* 0x000000040004a947 */ /* 0x000fea0003800000 */
[----:B------:R-:W-:Y:S01]  /*1640*/  ISETP.NE.AND P2, PT, R15, RZ, PT ;  /* 0x000000ff0f00720c */ /* 0x000fe20003f45270 */
[----:B------:R-:W-:-:S12]  /*1650*/  @!P0 BRA `(.L_x_21) ;  /* 0x0000000000648947 */ /* 0x000fd80003800000 */
[----:B------:R-:W0:Y:S01]  /*1660*/  LDC.64 R16, c[0x0][0x390] ;  /* 0x0000e400ff107b82 */ /* 0x000e220000000a00 */
[C---:B------:R-:W-:Y:S01]  /*1670*/  IADD3 R14, P3, PT, R10.reuse, R11, RZ ;  /* 0x0000000b0a0e7210 */ /* 0x040fe20007f7e0ff */
[----:B------:R-:W-:-:S03]  /*1680*/  IMAD.IADD R19, R10, 0x1, R11 ;  /* 0x000000010a137824 */ /* 0x000fc600078e020b */
[----:B------:R-:W-:-:S03]  /*1690*/  IADD3.X R18, PT, PT, RZ, RZ, RZ, P3, !PT ;  /* 0x000000ffff127210 */ /* 0x000fc60001ffe4ff */
[----:B------:R-:W1:Y:S01]  /*16a0*/  LDC.64 R4, c[0x0][0x390] ;  /* 0x0000e400ff047b82 */ /* 0x000e620000000a00 */
[----:B0-----:R-:W-:-:S06]  /*16b0*/  IMAD.WIDE.U32 R16, R19, 0x4, R16 ;  /* 0x0000000413107825 */ /* 0x001fcc00078e0010 */
[----:B------:R-:W2:Y:S01]  /*16c0*/  LDG.E R16, desc[UR8][R16.64] ;  /* 0x0000000810107981 */ /* 0x000ea2000c1e1900 */
[----:B-1----:R-:W-:-:S04]  /*16d0*/  LEA R4, P3, R14, R4, 0x2 ;  /* 0x000000040e047211 */ /* 0x002fc800078610ff */
[----:B------:R-:W-:-:S05]  /*16e0*/  LEA.HI.X R5, R14, R5, R18, 0x2, P3 ;  /* 0x000000050e057211 */ /* 0x000fca00018f1412 */
[----:B------:R-:W3:Y:S04]  /*16f0*/  LDG.E R19, desc[UR8][R4.64+0x4] ;  /* 0x0000040804137981 */ /* 0x000ee8000c1e1900 */
[----:B------:R-:W4:Y:S04]  /*1700*/  LDG.E R21, desc[UR8][R4.64+0x8] ;  /* 0x0000080804157981 */ /* 0x000f28000c1e1900 */
[----:B------:R-:W4:Y:S04]  /*1710*/  LDG.E R23, desc[UR8][R4.64+0xc] ;  /* 0x00000c0804177981 */ /* 0x000f28000c1e1900 */
[----:B------:R-:W4:Y:S04]  /*1720*/  LDG.E R25, desc[UR8][R4.64+0x10] ;  /* 0x0000100804197981 */ /* 0x000f28000c1e1900 */
[----:B------:R-:W4:Y:S04]  /*1730*/  LDG.E R27, desc[UR8][R4.64+0x14] ;  /* 0x00001408041b7981 */ /* 0x000f28000c1e1900 */
[----:B------:R-:W4:Y:S04]  /*1740*/  LDG.E R29, desc[UR8][R4.64+0x18] ;  /* 0x00001808041d7981 */ /* 0x000f28000c1e1900 */
[----:B------:R-:W4:Y:S01]  /*1750*/  LDG.E R14, desc[UR8][R4.64+0x1c] ;  /* 0x00001c08040e7981 */ /* 0x000f22000c1e1900 */
[----:B------:R-:W-:-:S02]  /*1760*/  VIADD R11, R11, 0x8 ;  /* 0x000000080b0b7836 */ /* 0x000fc40000000000 */
[----:B--2--5:R-:W-:-:S04]  /*1770*/  FFMA R12, R9, R16, R12 ;  /* 0x00000010090c7223 */ /* 0x024fc8000000000c */
[----:B---3--:R-:W-:-:S04]  /*1780*/  FFMA R12, R9, R19, R12 ;  /* 0x00000013090c7223 */ /* 0x008fc8000000000c */
[----:B----4-:R-:W-:-:S04]  /*1790*/  FFMA R12, R9, R21, R12 ;  /* 0x00000015090c7223 */ /* 0x010fc8000000000c */
[----:B------:R-:W-:-:S04]  /*17a0*/  FFMA R12, R9, R23, R12 ;  /* 0x00000017090c7223 */ /* 0x000fc8000000000c */
[----:B------:R-:W-:-:S04]  /*17b0*/  FFMA R12, R9, R25, R12 ;  /* 0x00000019090c7223 */ /* 0x000fc8000000000c */
[----:B------:R-:W-:-:S04]  /*17c0*/  FFMA R12, R9, R27, R12 ;  /* 0x0000001b090c7223 */ /* 0x000fc8000000000c */
[----:B------:R-:W-:-:S04]  /*17d0*/  FFMA R12, R9, R29, R12 ;  /* 0x0000001d090c7223 */ /* 0x000fc8000000000c */
[----:B------:R-:W-:-:S07]  /*17e0*/  FFMA R12, R9, R14, R12 ;  /* 0x0000000e090c7223 */ /* 0x000fce000000000c */
.L_x_21:
[----:B------:R-:W-:Y:S05]  /*17f0*/  @!P2 BRA `(.L_x_20) ;  /* 0x000000000094a947 */ /* 0x000fea0003800000 */
[----:B------:R-:W-:Y:S01]  /*1800*/  ISETP.NE.AND P2, PT, R7, RZ, PT ;  /* 0x000000ff0700720c */ /* 0x000fe20003f45270 */
[----:B------:R-:W-:-:S12]  /*1810*/  @!P1 BRA `(.L_x_22) ;  /* 0x0000000000449947 */ /* 0x000fd80003800000 */
[----:B------:R-:W0:Y:S01]  /*1820*/  LDC.64 R16, c[0x0][0x390] ;  /* 0x0000e400ff107b82 */ /* 0x000e220000000a00 */
[CC--:B------:R-:W-:Y:S02]  /*1830*/  IADD3 R14, P3, PT, R10.reuse, R11.reuse, RZ ;  /* 0x0000000b0a0e7210 */ /* 0x0c0fe40007f7e0ff */
[----:B------:R-:W-:-:S03]  /*1840*/  IADD3 R19, PT, PT, R10, R11, RZ ;  /* 0x0000000b0a137210 */ /* 0x000fc60007ffe0ff */
[----:B------:R-:W-:Y:S02]  /*1850*/  IMAD.X R18, RZ, RZ, RZ, P3 ;  /* 0x000000ffff127224 */ /* 0x000fe400018e06ff */
[----:B------:R-:W1:Y:S01]  /*1860*/  LDC.64 R4, c[0x0][0x390] ;  /* 0x0000e400ff047b82 */ /* 0x000e620000000a00 */
[----:B0-----:R-:W-:-:S06]  /*1870*/  IMAD.WIDE.U32 R16, R19, 0x4, R16 ;  /* 0x0000000413107825 */ /* 0x001fcc00078e0010 */
[----:B------:R-:W2:Y:S01]  /*1880*/  LDG.E R16, desc[UR8][R16.64] ;  /* 0x0000000810107981 */ /* 0x000ea2000c1e1900 */
[----:B-1----:R-:W-:-:S04]  /*1890*/  LEA R4, P3, R14, R4, 0x2 ;  /* 0x000000040e047211 */ /* 0x002fc800078610ff */
[----:B------:R-:W-:-:S05]  /*18a0*/  LEA.HI.X R5, R14, R5, R18, 0x2, P3 ;  /* 0x000000050e057211 */ /* 0x000fca00018f1412 */
[----:B------:R-:W3:Y:S04]  /*18b0*/  LDG.E R19, desc[UR8][R4.64+0x4] ;  /* 0x0000040804137981 */ /* 0x000ee8000c1e1900 */
[----:B------:R-:W4:Y:S04]  /*18c0*/  LDG.E R21, desc[UR8][R4.64+0x8] ;  /* 0x0000080804157981 */ /* 0x000f28000c1e1900 */
[----:B------:R-:W4:Y:S01]  /*18d0*/  LDG.E R23, desc[UR8][R4.64+0xc] ;  /* 0x00000c0804177981 */ /* 0x000f22000c1e1900 */
[----:B------:R-:W-:Y:S01]  /*18e0*/  IADD3 R11, PT, PT, R11, 0x4, RZ ;  /* 0x000000040b0b7810 */ /* 0x000fe20007ffe0ff */
[----:B--2--5:R-:W-:-:S04]  /*18f0*/  FFMA R12, R9, R16, R12 ;  /* 0x00000010090c7223 */ /* 0x024fc8000000000c */
[----:B---3--:R-:W-:-:S04]  /*1900*/  FFMA R12, R9, R19, R12 ;  /* 0x00000013090c7223 */ /* 0x008fc8000000000c */
[----:B----4-:R-:W-:-:S04]  /*1910*/  FFMA R12, R9, R21, R12 ;  /* 0x00000015090c7223 */ /* 0x010fc8000000000c */
[----:B------:R-:W-:-:S07]  /*1920*/  FFMA R12, R9, R23, R12 ;  /* 0x00000017090c7223 */ /* 0x000fce000000000c */
.L_x_22:
[----:B------:R-:W-:Y:S05]  /*1930*/  @!P2 BRA `(.L_x_20) ;  /* 0x000000000044a947 */ /* 0x000fea0003800000 */
[----:B------:R-:W0:Y:S01]  /*1940*/  LDC.64 R4, c[0x0][0x390] ;  /* 0x0000e400ff047b82 */ /* 0x000e220000000a00 */
[----:B------:R-:W-:-:S04]  /*1950*/  IMAD.IADD R17, R10, 0x1, R11 ;  /* 0x000000010a117824 */ /* 0x000fc800078e020b */
[----:B0-----:R-:W-:-:S06]  /*1960*/  IMAD.WIDE.U32 R4, R17, 0x4, R4 ;  /* 0x0000000411047825 */ /* 0x001fcc00078e0004 */
[----:B------:R-:W2:Y:S01]  /*1970*/  LDG.E R4, desc[UR8][R4.64] ;  /* 0x0000000804047981 */ /* 0x000ea2000c1e1900 */
[----:B------:R-:W-:Y:S01]  /*1980*/  ISETP.NE.AND P2, PT, R7, 0x1, PT ;  /* 0x000000010700780c */ /* 0x000fe20003f45270 */
[----:B--2--5:R-:W-:-:S12]  /*1990*/  FFMA R12, R9, R4, R12 ;  /* 0x00000004090c7223 */ /* 0x024fd8000000000c */
[----:B------:R-:W-:Y:S05]  /*19a0*/  @!P2 BRA `(.L_x_20) ;  /* 0x000000000028a947 */ /* 0x000fea0003800000 */
[----:B------:R-:W0:Y:S01]  /*19b0*/  LDC.64 R4, c[0x0][0x390] ;  /* 0x0000e400ff047b82 */ /* 0x000e220000000a00 */
[----:B------:R-:W-:Y:S02]  /*19c0*/  IADD3 R10, P2, PT, R10, R11, RZ ;  /* 0x0000000b0a0a7210 */ /* 0x000fe40007f5e0ff */
[----:B------:R-:W-:Y:S02]  /*19d0*/  ISETP.NE.AND P3, PT, R7, 0x2, PT ;  /* 0x000000020700780c */ /* 0x000fe40003f65270 */
[----:B------:R-:W-:Y:S02]  /*19e0*/  IADD3.X R11, PT, PT, RZ, RZ, RZ, P2, !PT ;  /* 0x000000ffff0b7210 */ /* 0x000fe400017fe4ff */
[----:B0-----:R-:W-:-:S04]  /*19f0*/  LEA R4, P2, R10, R4, 0x2 ;  /* 0x000000040a047211 */ /* 0x001fc800078410ff */
[----:B------:R-:W-:-:S05]  /*1a00*/  LEA.HI.X R5, R10, R5, R11, 0x2, P2 ;  /* 0x000000050a057211 */ /* 0x000fca00010f140b */
[----:B------:R-:W2:Y:S04]  /*1a10*/  LDG.E R10, desc[UR8][R4.64+0x4] ;  /* 0x00000408040a7981 */ /* 0x000ea8000c1e1900 */
[----:B------:R-:W3:Y:S01]  /*1a20*/  @P3 LDG.E R11, desc[UR8][R4.64+0x8] ;  /* 0x00000808040b3981 */ /* 0x000ee2000c1e1900 */
[----:B--2---:R-:W-:-:S04]  /*1a30*/  FFMA R12, R9, R10, R12 ;  /* 0x0000000a090c7223 */ /* 0x004fc8000000000c */
[----:B---3--:R-:W-:-:S07]  /*1a40*/  @P3 FFMA R12, R9, R11, R12 ;  /* 0x0000000b090c3223 */ /* 0x008fce000000000c */
.L_x_20:
[----:B------:R-:W0:Y:S01]  /*1a50*/  LDC R4, c[0x0][0x3a0] ;  /* 0x0000e800ff047b82 */ /* 0x000e220000000800 */
[----:B------:R-:W-:Y:S01]  /*1a60*/  UIADD3 UR4, UPT, UPT, UR4, 0x1, URZ ;  /* 0x0000000104047890 */ /* 0x000fe2000fffe0ff */
[----:B------:R1:W-:Y:S05]  /*1a70*/  STG.E desc[UR8][R2.64], R12 ;  /* 0x0000000c02007986 */ /* 0x0003ea000c101908 */
[----:B0-----:R-:W-:-:S13]  /*1a80*/  ISETP.NE.AND P2, PT, R4, UR4, PT ;  /* 0x0000000404007c0c */ /* 0x001fda000bf45270 */
[----:B-1----:R-:W-:Y:S05]  /*1a90*/  @!P2 EXIT ;  /* 0x000000000000a94d */ /* 0x002fea0003800000 */
[----:B------:R-:W-:Y:S05]  /*1aa0*/  BRA `(.L_x_23) ;  /* 0xfffffff800087947 */ /* 0x000fea000383ffff */
.L_x_17:
[C---:B------:R-:W-:Y:S01]  /*1ab0*/  ISETP.GE.U32.AND P0, PT, R2.reuse, 0x8, PT ;  /* 0x000000080200780c */ /* 0x040fe20003f06070 */
[----:B------:R-:W-:Y:S01]  /*1ac0*/  IMAD.MOV.U32 R7, RZ, RZ, RZ ;  /* 0x000000ffff077224 */ /* 0x000fe200078e00ff */
[----:B--23--:R-:W-:-:S04]  /*1ad0*/  LOP3.LUT R0, R2, 0x7, RZ, 0xc0, !PT ;  /* 0x0000000702007812 */ /* 0x00cfc800078ec0ff */
[----:B------:R-:W-:-:S07]  /*1ae0*/  ISETP.NE.AND P1, PT, R0, RZ, PT ;  /* 0x000000ff0000720c */ /* 0x000fce0003f25270 */
[----:B------:R-:W-:Y:S06]  /*1af0*/  @!P0 BRA `(.L_x_24) ;  /* 0x0000000000408947 */ /* 0x000fec0003800000 */
[----:B------:R-:W0:Y:S01]  /*1b00*/  LDC.64 R8, c[0x0][0x398] ;  /* 0x0000e600ff087b82 */ /* 0x000e220000000a00 */
[----:B------:R-:W-:Y:S01]  /*1b10*/  LOP3.LUT R7, R2, 0x7ffffff8, RZ, 0xc0, !PT ;  /* 0x7ffffff802077812 */ /* 0x000fe200078ec0ff */
[----:B------:R-:W-:-:S06]  /*1b20*/  UMOV UR4, URZ ;  /* 0x000000ff00047c82 */ /* 0x000fcc0008000000 */
.L_x_25:
[----:B-1----:R-:W-:Y:S01]  /*1b30*/  IMAD R5, R6, R11, UR4 ;  /* 0x0000000406057e24 */ /* 0x002fe2000f8e020b */
[----:B------:R-:W-:-:S03]  /*1b40*/  UIADD3 UR4, UPT, UPT, UR4, 0x8, URZ ;  /* 0x0000000804047890 */ /* 0x000fc6000fffe0ff */
[----:B0-----:R-:W-:-:S03]  /*1b50*/  IMAD.WIDE R4, R5, 0x4, R8 ;  /* 0x0000000405047825 */ /* 0x001fc600078e0208 */
[----:B------:R-:W-:Y:S02]  /*1b60*/  ISETP.NE.AND P0, PT, R7, UR4, PT ;  /* 0x0000000407007c0c */ /* 0x000fe4000bf05270 */
[----:B------:R1:W-:Y:S04]  /*1b70*/  STG.E desc[UR8][R4.64], RZ ;  /* 0x000000ff04007986 */ /* 0x0003e8000c101908 */
[----:B------:R1:W-:Y:S04]  /*1b80*/  STG.E desc[UR8][R4.64+0x4], RZ ;  /* 0x000004ff04007986 */ /* 0x0003e8000c101908 */
[----:B------:R1:W-:Y:S04]  /*1b90*/  STG.E desc[UR8][R4.64+0x8], RZ ;  /* 0x000008ff04007986 */ /* 0x0003e8000c101908 */
[----:B------:R1:W-:Y:S04]  /*1ba0*/  STG.E desc[UR8][R4.64+0xc], RZ ;  /* 0x00000cff04007986 */ /* 0x0003e8000c101908 */
[----:B------:R1:W-:Y:S04]  /*1bb0*/  STG.E desc[UR8][R4.64+0x10], RZ ;  /* 0x000010ff04007986 */ /* 0x0003e8000c101908 */
[----:B------:R1:W-:Y:S04]  /*1bc0*/  STG.E desc[UR8][R4.64+0x14], RZ ;  /* 0x000014ff04007986 */ /* 0x0003e8000c101908 */
[----:B------:R1:W-:Y:S04]  /*1bd0*/  STG.E desc[UR8][R4.64+0x18], RZ ;  /* 0x000018ff04007986 */ /* 0x0003e8000c101908 */
[----:B------:R1:W-:Y:S01]  /*1be0*/  STG.E desc[UR8][R4.64+0x1c], RZ ;  /* 0x00001cff04007986 */ /* 0x0003e2000c101908 */
[----:B------:R-:W-:Y:S05]  /*1bf0*/  @P0 BRA `(.L_x_25) ;  /* 0xfffffffc00cc0947 */ /* 0x000fea000383ffff */
.L_x_24:
[----:B------:R-:W-:Y:S05]  /*1c00*/  @!P1 EXIT ;  /* 0x000000000000994d */ /* 0x000fea0003800000 */
[----:B------:R-:W-:Y:S02]  /*1c10*/  ISETP.GE.U32.AND P0, PT, R0, 0x4, PT ;  /* 0x000000040000780c */ /* 0x000fe40003f06070 */
[----:B------:R-:W-:-:S04]  /*1c20*/  LOP3.LUT R8, R2, 0x3, RZ, 0xc0, !PT ;  /* 0x0000000302087812 */ /* 0x000fc800078ec0ff */
[----:B------:R-:W-:-:S07]  /*1c30*/  ISETP.NE.AND P1, PT, R8, RZ, PT ;  /* 0x000000ff0800720c */ /* 0x000fce0003f25270 */
[----:B------:R-:W-:Y:S06]  /*1c40*/  @!P0 BRA `(.L_x_26) ;  /* 0x0000000000208947 */ /* 0x000fec0003800000 */
[----:B-1----:R-:W0:Y:S01]  /*1c50*/  LDC.64 R4, c[0x0][0x398] ;  /* 0x0000e600ff047b82 */ /* 0x002e220000000a00 */
[----:B------:R-:W-:Y:S01]  /*1c60*/  IMAD R3, R6, R11, R7 ;  /* 0x0000000b06037224 */ /* 0x000fe200078e0207 */
[----:B------:R-:W-:-:S03]  /*1c70*/  IADD3 R7, PT, PT, R7, 0x4, RZ ;  /* 0x0000000407077810 */ /* 0x000fc60007ffe0ff */
[----:B0-----:R-:W-:-:S05]  /*1c80*/  IMAD.WIDE R4, R3, 0x4, R4 ;  /* 0x0000000403047825 */ /* 0x001fca00078e0204 */
[----:B------:R0:W-:Y:S04]  /*1c90*/  STG.E desc[UR8][R4.64], RZ ;  /* 0x000000ff04007986 */ /* 0x0001e8000c101908 */
[----:B------:R0:W-:Y:S04]  /*1ca0*/  STG.E desc[UR8][R4.64+0x4], RZ ;  /* 0x000004ff04007986 */ /* 0x0001e8000c101908 */
[----:B------:R0:W-:Y:S04]  /*1cb0*/  STG.E desc[UR8][R4.64+0x8], RZ ;  /* 0x000008ff04007986 */ /* 0x0001e8000c101908 */
[----:B------:R0:W-:Y:S02]  /*1cc0*/  STG.E desc[UR8][R4.64+0xc], RZ ;  /* 0x00000cff04007986 */ /* 0x0001e4000c101908 */
.L_x_26:
[----:B------:R-:W-:Y:S05]  /*1cd0*/  @!P1 EXIT ;  /* 0x000000000000994d */ /* 0x000fea0003800000 */
[----:B------:R-:W-:Y:S02]  /*1ce0*/  ISETP.NE.AND P0, PT, R8, 0x1, PT ;  /* 0x000000010800780c */ /* 0x000fe40003f05270 */
[----:B------:R-:W-:-:S04]  /*1cf0*/  LOP3.LUT R2, R2, 0x1, RZ, 0xc0, !PT ;  /* 0x0000000102027812 */ /* 0x000fc800078ec0ff */
[----:B------:R-:W-:-:S07]  /*1d00*/  ISETP.NE.U32.AND P1, PT, R2, 0x1, PT ;  /* 0x000000010200780c */ /* 0x000fce0003f25070 */
[----:B01----:R-:W0:Y:S01]  /*1d10*/  @P0 LDC.64 R4, c[0x0][0x398] ;  /* 0x0000e600ff040b82 */ /* 0x003e220000000a00 */
[----:B------:R-:W-:-:S04]  /*1d20*/  @P0 IMAD R3, R6, R11, R7 ;  /* 0x0000000b06030224 */ /* 0x000fc800078e0207 */
[----:B0-----:R-:W-:-:S05]  /*1d30*/  @P0 IMAD.WIDE R4, R3, 0x4, R4 ;  /* 0x0000000403040825 */ /* 0x001fca00078e0204 */
[----:B------:R0:W-:Y:S04]  /*1d40*/  @P0 STG.E desc[UR8][R4.64], RZ ;  /* 0x000000ff04000986 */ /* 0x0001e8000c101908 */
[----:B------:R0:W-:Y:S01]  /*1d50*/  @P0 STG.E desc[UR8][R4.64+0x4], RZ ;  /* 0x000004ff04000986 */ /* 0x0001e2000c101908 */
[----:B------:R-:W-:Y:S05]  /*1d60*/  @P1 EXIT ;  /* 0x000000000000194d */ /* 0x000fea0003800000 */
[----:B------:R-:W1:Y:S01]  /*1d70*/  LDC.64 R2, c[0x0][0x398] ;  /* 0x0000e600ff027b82 */ /* 0x000e620000000a00 */
[----:B------:R-:W-:-:S04]  /*1d80*/  @P0 VIADD R7, R7, 0x2 ;  /* 0x0000000207070836 */ /* 0x000fc80000000000 */
[----:B------:R-:W-:-:S04]  /*1d90*/  IMAD R7, R6, R11, R7 ;  /* 0x0000000b06077224 */ /* 0x000fc800078e0207 */
[----:B-1----:R-:W-:-:S05]  /*1da0*/  IMAD.WIDE R2, R7, 0x4, R2 ;  /* 0x0000000407027825 */ /* 0x002fca00078e0202 */
[----:B------:R-:W-:Y:S01]  /*1db0*/  STG.E desc[UR8][R2.64], RZ ;  /* 0x000000ff02007986 */ /* 0x000fe2000c101908 */
[----:B------:R-:W-:Y:S05]  /*1dc0*/  EXIT ;  /* 0x000000000000794d */ /* 0x000fea0003800000 */
        .weak           $__internal_0_$__cuda_sm20_sqrt_rn_f32_slowpath
        .type           $__internal_0_$__cuda_sm20_sqrt_rn_f32_slowpath,@function
        .size           $__internal_0_$__cuda_sm20_sqrt_rn_f32_slowpath,($__internal_1_$__cuda_sm3x_div_rn_noftz_f32_slowpath - $__internal_0_$__cuda_sm20_sqrt_rn_f32_slowpath)
$__internal_0_$__cuda_sm20_sqrt_rn_f32_slowpath:
[----:B------:R-:W-:-:S13]  /*1dd0*/  LOP3.LUT P0, RZ, R0, 0x7fffffff, RZ, 0xc0, !PT ;  /* 0x7fffffff00ff7812 */ /* 0x000fda000780c0ff */
[----:B------:R-:W-:Y:S01]  /*1de0*/  @!P0 MOV R2, R0 ;  /* 0x0000000000028202 */ /* 0x000fe20000000f00 */
[----:B------:R-:W-:Y:S06]  /*1df0*/  @!P0 BRA `(.L_x_27) ;  /* 0x0000000000448947 */ /* 0x000fec0003800000 */
[----:B------:R-:W-:-:S13]  /*1e00*/  FSETP.GEU.FTZ.AND P0, PT, R0, RZ, PT ;  /* 0x000000ff0000720b */ /* 0x000fda0003f1e000 */
[----:B------:R-:W-:Y:S01]  /*1e10*/  @!P0 IMAD.MOV.U32 R2, RZ, RZ, 0x7fffffff ;  /* 0x7fffffffff028424 */ /* 0x000fe200078e00ff */
[----:B------:R-:W-:Y:S06]  /*1e20*/  @!P0 BRA `(.L_x_27) ;  /* 0x0000000000388947 */ /* 0x000fec0003800000 */
[----:B------:R-:W-:-:S13]  /*1e30*/  FSETP.GTU.FTZ.AND P0, PT, |R0|, +INF , PT ;  /* 0x7f8000000000780b */ /* 0x000fda0003f1c200 */
[----:B------:R-:W-:Y:S01]  /*1e40*/  @P0 FADD.FTZ R2, R0, 1 ;  /* 0x3f80000000020421 */ /* 0x000fe20000010000 */
[----:B------:R-:W-:Y:S06]  /*1e50*/  @P0 BRA `(.L_x_27) ;  /* 0x00000000002c0947 */ /* 0x000fec0003800000 */
[----:B------:R-:W-:-:S13]  /*1e60*/  FSETP.NEU.FTZ.AND P0, PT, |R0|, +INF , PT ;  /* 0x7f8000000000780b */ /* 0x000fda0003f1d200 */
[----:B------:R-:W-:Y:S01]  /*1e70*/  @!P0 MOV R2, R0 ;  /* 0x0000000000028202 */ /* 0x000fe20000000f00 */
[----:B------:R-:W-:Y:S06]  /*1e80*/  @!P0 BRA `(.L_x_27) ;  /* 0x0000000000208947 */ /* 0x000fec0003800000 */
[----:B------:R-:W-:-:S04]  /*1e90*/  FFMA R0, R0, 1.84467440737095516160e+19, RZ ;  /* 0x5f80000000007823 */ /* 0x000fc800000000ff */
[----:B------:R-:W0:Y:S02]  /*1ea0*/  MUFU.RSQ R3, R0 ;  /* 0x0000000000037308 */ /* 0x000e240000001400 */
[----:B0-----:R-:W-:Y:S01]  /*1eb0*/  FMUL.FTZ R5, R0, R3 ;  /* 0x0000000300057220 */ /* 0x001fe20000410000 */
[----:B------:R-:W-:-:S03]  /*1ec0*/  FMUL.FTZ R3, R3, 0.5 ;  /* 0x3f00000003037820 */ /* 0x000fc60000410000 */
[----:B------:R-:W-:-:S04]  /*1ed0*/  FADD.FTZ R2, -R5, -RZ ;  /* 0x800000ff05027221 */ /* 0x000fc80000010100 */
[----:B------:R-:W-:-:S04]  /*1ee0*/  FFMA R2, R5, R2, R0 ;  /* 0x0000000205027223 */ /* 0x000fc80000000000 */
[----:B------:R-:W-:-:S04]  /*1ef0*/  FFMA R2, R2, R3, R5 ;  /* 0x0000000302027223 */ /* 0x000fc80000000005 */
[----:B------:R-:W-:-:S07]  /*1f00*/  FMUL.FTZ R2, R2, 2.3283064365386962891e-10 ;  /* 0x2f80000002027820 */ /* 0x000fce0000410000 */
.L_x_27:
[----:B------:R-:W-:Y:S01]  /*1f10*/  IMAD.MOV.U32 R7, RZ, RZ, R2 ;  /* 0x000000ffff077224 */ /* 0x000fe200078e0002 */
[----:B------:R-:W-:Y:S01]  /*1f20*/  MOV R2, R4 ;  /* 0x0000000400027202 */ /* 0x000fe20000000f00 */
[----:B------:R-:W-:-:S04]  /*1f30*/  IMAD.MOV.U32 R3, RZ, RZ, 0x0 ;  /* 0x00000000ff037424 */ /* 0x000fc800078e00ff */
[----:B------:R-:W-:Y:S05]  /*1f40*/  RET.REL.NODEC R2 `(_Z13selfAttentionPfS_S_S_ii) ;  /* 0xffffffe0022c7950 */ /* 0x000fea0003c3ffff */
        .weak           $__internal_1_$__cuda_sm3x_div_rn_noftz_f32_slowpath
        .type           $__internal_1_$__cuda_sm3x_div_rn_noftz_f32_slowpath,@function
        .size           $__internal_1_$__cuda_sm3x_div_rn_noftz_f32_slowpath,(.L_x_41 - $__internal_1_$__cuda_sm3x_div_rn_noftz_f32_slowpath)
$__internal_1_$__cuda_sm3x_div_rn_noftz_f32_slowpath:
[----:B------:R-:W-:Y:S01]  /*1f50*/  SHF.R.U32.HI R5, RZ, 0x17, R3 ;  /* 0x00000017ff057819 */ /* 0x000fe20000011603 */
[----:B------:R-:W-:Y:S01]  /*1f60*/  BSSY.RECONVERGENT B1, `(.L_x_28) ;  /* 0x0000062000017945 */ /* 0x000fe20003800200 */
[----:B------:R-:W-:Y:S02]  /*1f70*/  SHF.R.U32.HI R4, RZ, 0x17, R0 ;  /* 0x00000017ff047819 */ /* 0x000fe40000011600 */
[----:B------:R-:W-:Y:S02]  /*1f80*/  LOP3.LUT R5, R5, 0xff, RZ, 0xc0, !PT ;  /* 0x000000ff05057812 */ /* 0x000fe400078ec0ff */
[----:B------:R-:W-:Y:S02]  /*1f90*/  LOP3.LUT R12, R4, 0xff, RZ, 0xc0, !PT ;  /* 0x000000ff040c7812 */ /* 0x000fe400078ec0ff */
[----:B------:R-:W-:-:S03]  /*1fa0*/  IADD3 R11, PT, PT, R5, -0x1, RZ ;  /* 0xffffffff050b7810 */ /* 0x000fc60007ffe0ff */
[----:B------:R-:W-:Y:S01]  /*1fb0*/  VIADD R10, R12, 0xffffffff ;  /* 0xffffffff0c0a7836 */ /* 0x000fe20000000000 */
[----:B------:R-:W-:-:S04]  /*1fc0*/  ISETP.GT.U32.AND P0, PT, R11, 0xfd, PT ;  /* 0x000000fd0b00780c */ /* 0x000fc80003f04070 */
[----:B------:R-:W-:-:S13]  /*1fd0*/  ISETP.GT.U32.OR P0, PT, R10, 0xfd, P0 ;  /* 0x000000fd0a00780c */ /* 0x000fda0000704470 */
[----:B------:R-:W-:Y:S01]  /*1fe0*/  @!P0 MOV R4, RZ ;  /* 0x000000ff00048202 */ /* 0x000fe20000000f00 */
[----:B------:R-:W-:Y:S06]  /*1ff0*/  @!P0 BRA `(.L_x_29) ;  /* 0x00000000005c8947 */ /* 0x000fec0003800000 */
[----:B------:R-:W-:Y:S02]  /*2000*/  FSETP.GTU.FTZ.AND P0, PT, |R0|, +INF , PT ;  /* 0x7f8000000000780b */ /* 0x000fe40003f1c200 */
[----:B------:R-:W-:-:S04]  /*2010*/  FSETP.GTU.FTZ.AND P1, PT, |R3|, +INF , PT ;  /* 0x7f8000000300780b */ /* 0x000fc80003f3c200 */
[----:B------:R-:W-:-:S13]  /*2020*/  PLOP3.LUT P0, PT, P0, P1, PT, 0xf8, 0x8f ;  /* 0x00000000008f781c */ /* 0x000fda0000703f70 */
[----:B------:R-:W-:Y:S05]  /*2030*/  @P0 BRA `(.L_x_30) ;  /* 0x00000004004c0947 */ /* 0x000fea0003800000 */
[----:B------:R-:W-:-:S13]  /*2040*/  LOP3.LUT P0, RZ, R3, 0x7fffffff, R0, 0xc8, !PT ;  /* 0x7fffffff03ff7812 */ /* 0x000fda000780c800 */
[----:B------:R-:W-:Y:S05]  /*2050*/  @!P0 BRA `(.L_x_31) ;  /* 0x00000004003c8947 */ /* 0x000fea0003800000 */
[C---:B------:R-:W-:Y:S02]  /*2060*/  FSETP.NEU.FTZ.AND P1, PT, |R0|.reuse, +INF , PT ;  /* 0x7f8000000000780b */ /* 0x040fe40003f3d200 */
[----:B------:R-:W-:Y:S02]  /*2070*/  FSETP.NEU.FTZ.AND P2, PT, |R3|, +INF , PT ;  /* 0x7f8000000300780b */ /* 0x000fe40003f5d200 */
[----:B------:R-:W-:-:S11]  /*2080*/  FSETP.NEU.FTZ.AND P0, PT, |R0|, +INF , PT ;  /* 0x7f8000000000780b */ /* 0x000fd60003f1d200 */
[----:B------:R-:W-:Y:S05]  /*2090*/  @!P2 BRA !P1, `(.L_x_31) ;  /* 0x00000004002ca947 */ /* 0x000fea0004800000 */
[----:B------:R-:W-:-:S04]  /*20a0*/  LOP3.LUT P1, RZ, R0, 0x7fffffff, RZ, 0xc0, !PT ;  /* 0x7fffffff00ff7812 */ /* 0x000fc8000782c0ff */
[----:B------:R-:W-:-:S13]  /*20b0*/  PLOP3.LUT P1, PT, P2, P1, PT, 0x2f, 0xf2 ;  /* 0x0000000000f2781c */ /* 0x000fda0001722577 */
[----:B------:R-:W-:Y:S05]  /*20c0*/  @P1 BRA `(.L_x_32) ;  /* 0x0000000400181947 */ /* 0x000fea0003800000 */
[----:B------:R-:W-:-:S04]  /*20d0*/  LOP3.LUT P1, RZ, R3, 0x7fffffff, RZ, 0xc0, !PT ;  /* 0x7fffffff03ff7812 */ /* 0x000fc8000782c0ff */
[----:B------:R-:W-:-:S13]  /*20e0*/  PLOP3.LUT P0, PT, P0, P1, PT, 0x2f, 0xf2 ;  /* 0x0000000000f2781c */ /* 0x000fda0000702577 */
[----:B------:R-:W-:Y:S05]  /*20f0*/  @P0 BRA `(.L_x_33) ;  /* 0x0000000400000947 */ /* 0x000fea0003800000 */
[----:B------:R-:W-:Y:S02]  /*2100*/  ISETP.GE.AND P0, PT, R10, RZ, PT ;  /* 0x000000ff0a00720c */ /* 0x000fe40003f06270 */
[----:B------:R-:W-:-:S11]  /*2110*/  ISETP.GE.AND P1, PT, R11, RZ, PT ;  /* 0x000000ff0b00720c */ /* 0x000fd60003f26270 */
[----:B------:R-:W-:Y:S01]  /*2120*/  @P0 MOV R4, RZ ;  /* 0x000000ff00040202 */ /* 0x000fe20000000f00 */
[----:B------:R-:W-:Y:S02]  /*2130*/  @!P0 IMAD.MOV.U32 R4, RZ, RZ, -0x40 ;  /* 0xffffffc0ff048424 */ /* 0x000fe400078e00ff */
[----:B------:R-:W-:Y:S01]  /*2140*/  @!P0 FFMA R0, R0, 1.84467440737095516160e+19, RZ ;  /* 0x5f80000000008823 */ /* 0x000fe200000000ff */
[----:B------:R-:W-:Y:S02]  /*2150*/  @!P1 FFMA R3, R3, 1.84467440737095516160e+19, RZ ;  /* 0x5f80000003039823 */ /* 0x000fe400000000ff */
[----:B------:R-:W-:-:S07]  /*2160*/  @!P1 IADD3 R4, PT, PT, R4, 0x40, RZ ;  /* 0x0000004004049810 */ /* 0x000fce0007ffe0ff */
.L_x_29:
[----:B------:R-:W-:Y:S01]  /*2170*/  LEA R10, R5, 0xc0800000, 0x17 ;  /* 0xc0800000050a7811 */ /* 0x000fe200078eb8ff */
[----:B------:R-:W-:Y:S03]  /*2180*/  BSSY.RECONVERGENT B2, `(.L_x_34) ;  /* 0x0000036000027945 */ /* 0x000fe60003800200 */
[----:B------:R-:W-:Y:S01]  /*2190*/  IADD3 R10, PT, PT, -R10, R3, RZ ;  /* 0x000000030a0a7210 */ /* 0x000fe20007ffe1ff */
[----:B------:R-:W-:-:S03]  /*21a0*/  VIADD R3, R12, 0xffffff81 ;  /* 0xffffff810c037836 */ /* 0x000fc60000000000 */
[----:B------:R-:W0:Y:S01]  /*21b0*/  MUFU.RCP R11, R10 ;  /* 0x0000000a000b7308 */ /* 0x000e220000001000 */
[----:B------:R-:W-:Y:S01]  /*21c0*/  FADD.FTZ R13, -R10, -RZ ;  /* 0x800000ff0a0d7221 */ /* 0x000fe20000010100 */
[C---:B------:R-:W-:Y:S01]  /*21d0*/  IMAD R0, R3.reuse, -0x800000, R0 ;  /* 0xff80000003007824 */ /* 0x040fe200078e0200 */
[----:B------:R-:W-:-:S04]  /*21e0*/  IADD3 R5, PT, PT, R3, 0x7f, -R5 ;  /* 0x0000007f03057810 */ /* 0x000fc80007ffe805 */
[----:B------:R-:W-:Y:S01]  /*21f0*/  IADD3 R5, PT, PT, R5, R4, RZ ;  /* 0x0000000405057210 */ /* 0x000fe20007ffe0ff */
[----:B0-----:R-:W-:-:S04]  /*2200*/  FFMA R12, R11, R13, 1 ;  /* 0x3f8000000b0c7423 */ /* 0x001fc8000000000d */
[----:B------:R-:W-:-:S04]  /*2210*/  FFMA R14, R11, R12, R11 ;  /* 0x0000000c0b0e7223 */ /* 0x000fc8000000000b */
[----:B------:R-:W-:-:S04]  /*2220*/  FFMA R11, R0, R14, RZ ;  /* 0x0000000e000b7223 */ /* 0x000fc800000000ff */
[----:B------:R-:W-:-:S04]  /*2230*/  FFMA R12, R13, R11, R0 ;  /* 0x0000000b0d0c7223 */ /* 0x000fc80000000000 */
[----:B------:R-:W-:-:S04]  /*2240*/  FFMA R11, R14, R12, R11 ;  /* 0x0000000c0e0b7223 */ /* 0x000fc8000000000b */
[----:B------:R-:W-:-:S04]  /*2250*/  FFMA R12, R13, R11, R0 ;  /* 0x0000000b0d0c7223 */ /* 0x000fc80000000000 */
[----:B------:R-:W-:-:S05]  /*2260*/  FFMA R0, R14, R12, R11 ;  /* 0x0000000c0e007223 */ /* 0x000fca000000000b */
[----:B------:R-:W-:-:S04]  /*2270*/  SHF.R.U32.HI R3, RZ, 0x17, R0 ;  /* 0x00000017ff037819 */ /* 0x000fc80000011600 */
[----:B------:R-:W-:-:S04]  /*2280*/  LOP3.LUT R3, R3, 0xff, RZ, 0xc0, !PT ;  /* 0x000000ff03037812 */ /* 0x000fc800078ec0ff */
[----:B------:R-:W-:-:S05]  /*2290*/  IADD3 R13, PT, PT, R3, R5, RZ ;  /* 0x00000005030d7210 */ /* 0x000fca0007ffe0ff */
[----:B------:R-:W-:-:S05]  /*22a0*/  VIADD R3, R13, 0xffffffff ;  /* 0xffffffff0d037836 */ /* 0x000fca0000000000 */
[----:B------:R-:W-:-:S13]  /*22b0*/  ISETP.GE.U32.AND P0, PT, R3, 0xfe, PT ;  /* 0x000000fe0300780c */ /* 0x000fda0003f06070 */
[----:B------:R-:W-:Y:S05]  /*22c0*/  @!P0 BRA `(.L_x_35) ;  /* 0x0000000000808947 */ /* 0x000fea0003800000 */
[----:B------:R-:W-:-:S13]  /*22d0*/  ISETP.GT.AND P0, PT, R13, 0xfe, PT ;  /* 0x000000fe0d00780c */ /* 0x000fda0003f04270 */
[----:B------:R-:W-:Y:S05]  /*22e0*/  @P0 BRA `(.L_x_36) ;  /* 0x00000000006c0947 */ /* 0x000fea0003800000 */
[----:B------:R-:W-:-:S13]  /*22f0*/  ISETP.GE.AND P0, PT, R13, 0x1, PT ;  /* 0x000000010d00780c */ /* 0x000fda0003f06270 */
[----:B------:R-:W-:Y:S05]  /*2300*/  @P0 BRA `(.L_x_37) ;  /* 0x0000000000740947 */ /* 0x000fea0003800000 */
[----:B------:R-:W-:Y:S02]  /*2310*/  ISETP.GE.AND P0, PT, R13, -0x18, PT ;  /* 0xffffffe80d00780c */ /* 0x000fe40003f06270 */
[----:B------:R-:W-:-:S11]  /*2320*/  LOP3.LUT R0, R0, 0x80000000, RZ, 0xc0, !PT ;  /* 0x8000000000007812 */ /* 0x000fd600078ec0ff */
[----:B------:R-:W-:Y:S05]  /*2330*/  @!P0 BRA `(.L_x_37) ;  /* 0x0000000000688947 */ /* 0x000fea0003800000 */
[CCC-:B------:R-:W-:Y:S01]  /*2340*/  FFMA.RZ R3, R14.reuse, R12.reuse, R11.reuse ;  /* 0x0000000c0e037223 */ /* 0x1c0fe2000000c00b */
[C---:B------:R-:W-:Y:S01]  /*2350*/  IADD3 R10, PT, PT, R13.reuse, 0x20, RZ ;  /* 0x000000200d0a7810 */ /* 0x040fe20007ffe0ff */
[CCC-:B------:R-:W-:Y:S01]  /*2360*/  FFMA.RM R4, R14.reuse, R12.reuse, R11.reuse ;  /* 0x0000000c0e047223 */ /* 0x1c0fe2000000400b */
[----:B------:R-:W-:Y:S02]  /*2370*/  ISETP.NE.AND P2, PT, R13, RZ, PT ;  /* 0x000000ff0d00720c */ /* 0x000fe40003f45270 */
[----:B------:R-:W-:Y:S01]  /*2380*/  LOP3.LUT R5, R3, 0x7fffff, RZ, 0xc0, !PT ;  /* 0x007fffff03057812 */ /* 0x000fe200078ec0ff */
[----:B------:R-:W-:Y:S01]  /*2390*/  FFMA.RP R3, R14, R12, R11 ;  /* 0x0000000c0e037223 */ /* 0x000fe2000000800b */
[----:B------:R-:W-:Y:S02]  /*23a0*/  ISETP.NE.AND P1, PT, R13, RZ, PT ;  /* 0x000000ff0d00720c */ /* 0x000fe40003f25270 */
[----:B------:R-:W-:Y:S02]  /*23b0*/  LOP3.LUT R5, R5, 0x800000, RZ, 0xfc, !PT ;  /* 0x0080000005057812 */ /* 0x000fe400078efcff */
[----:B------:R-:W-:-:S02]  /*23c0*/  IADD3 R11, PT, PT, -R13, RZ, RZ ;  /* 0x000000ff0d0b7210 */ /* 0x000fc40007ffe1ff */
[----:B------:R-:W-:Y:S02]  /*23d0*/  SHF.L.U32 R10, R5, R10, RZ ;  /* 0x0000000a050a7219 */ /* 0x000fe400000006ff */
[----:B------:R-:W-:Y:S02]  /*23e0*/  FSETP.NEU.FTZ.AND P0, PT, R3, R4, PT ;  /* 0x000000040300720b */ /* 0x000fe40003f1d000 */
[----:B------:R-:W-:Y:S02]  /*23f0*/  SEL R4, R11, RZ, P2 ;  /* 0x000000ff0b047207 */ /* 0x000fe40001000000 */
[----:B------:R-:W-:Y:S02]  /*2400*/  ISETP.NE.AND P1, PT, R10, RZ, P1 ;  /* 0x000000ff0a00720c */ /* 0x000fe40000f25270 */
[----:B------:R-:W-:Y:S02]  /*2410*/  SHF.R.U32.HI R4, RZ, R4, R5 ;  /* 0x00000004ff047219 */ /* 0x000fe40000011605 */
[----:B------:R-:W-:-:S02]  /*2420*/  PLOP3.LUT P0, PT, P0, P1, PT, 0xf8, 0x8f ;  /* 0x00000000008f781c */ /* 0x000fc40000703f70 */
[----:B------:R-:W-:Y:S02]  /*2430*/  SHF.R.U32.HI R10, RZ, 0x1, R4 ;  /* 0x00000001ff0a7819 */ /* 0x000fe40000011604 */
[----:B------:R-:W-:-:S04]  /*2440*/  SEL R3, RZ, 0x1, !P0 ;  /* 0x00000001ff037807 */ /* 0x000fc80004000000 */
[----:B------:R-:W-:-:S04]  /*2450*/  LOP3.LUT R3, R3, 0x1, R10, 0xf8, !PT ;  /* 0x0000000103037812 */ /* 0x000fc800078ef80a */
[----:B------:R-:W-:-:S05]  /*2460*/  LOP3.LUT R3, R3, R4, RZ, 0xc0, !PT ;  /* 0x0000000403037212 */ /* 0x000fca00078ec0ff */
[----:B------:R-:W-:-:S05]  /*2470*/  IMAD.IADD R3, R10, 0x1, R3 ;  /* 0x000000010a037824 */ /* 0x000fca00078e0203 */
[----:B------:R-:W-:Y:S01]  /*2480*/  LOP3.LUT R0, R3, R0, RZ, 0xfc, !PT ;  /* 0x0000000003007212 */ /* 0x000fe200078efcff */
[----:B------:R-:W-:Y:S06]  /*2490*/  BRA `(.L_x_37) ;  /* 0x0000000000107947 */ /* 0x000fec0003800000 */
.L_x_36:
[----:B------:R-:W-:-:S04]  /*24a0*/  LOP3.LUT R0, R0, 0x80000000, RZ, 0xc0, !PT ;  /* 0x8000000000007812 */ /* 0x000fc800078ec0ff */
[----:B------:R-:W-:Y:S01]  /*24b0*/  LOP3.LUT R0, R0, 0x7f800000, RZ, 0xfc, !PT ;  /* 0x7f80000000007812 */ /* 0x000fe200078efcff */
[----:B------:R-:W-:Y:S06]  /*24c0*/  BRA `(.L_x_37) ;  /* 0x0000000000047947 */ /* 0x000fec0003800000 */
.L_x_35:
[----:B------:R-:W-:-:S07]  /*24d0*/  LEA R0, R5, R0, 0x17 ;  /* 0x0000000005007211 */ /* 0x000fce00078eb8ff */
.L_x_37:
[----:B------:R-:W-:Y:S05]  /*24e0*/  BSYNC.RECONVERGENT B2 ;  /* 0x0000000000027941 */ /* 0x000fea0003800200 */
.L_x_34:
[----:B------:R-:W-:Y:S05]  /*24f0*/  BRA `(.L_x_38) ;  /* 0x0000000000207947 */ /* 0x000fea0003800000 */
.L_x_33:
[----:B------:R-:W-:-:S04]  /*2500*/  LOP3.LUT R0, R3, 0x80000000, R0, 0x48, !PT ;  /* 0x8000000003007812 */ /* 0x000fc800078e4800 */
[----:B------:R-:W-:Y:S01]  /*2510*/  LOP3.LUT R0, R0, 0x7f800000, RZ, 0xfc, !PT ;  /* 0x7f80000000007812 */ /* 0x000fe200078efcff */
[----:B------:R-:W-:Y:S06]  /*2520*/  BRA `(.L_x_38) ;  /* 0x0000000000147947 */ /* 0x000fec0003800000 */
.L_x_32:
[----:B------:R-:W-:Y:S01]  /*2530*/  LOP3.LUT R0, R3, 0x80000000, R0, 0x48, !PT ;  /* 0x8000000003007812 */ /* 0x000fe200078e4800 */
[----:B------:R-:W-:Y:S06]  /*2540*/  BRA `(.L_x_38) ;  /* 0x00000000000c7947 */ /* 0x000fec0003800000 */
.L_x_31:
[----:B------:R-:W0:Y:S01]  /*2550*/  MUFU.RSQ R0, -QNAN ;  /* 0xffc0000000007908 */ /* 0x000e220000001400 */
[----:B------:R-:W-:Y:S05]  /*2560*/  BRA `(.L_x_38) ;  /* 0x0000000000047947 */ /* 0x000fea0003800000 */
.L_x_30:
[----:B------:R-:W-:-:S07]  /*2570*/  FADD.FTZ R0, R0, R3 ;  /* 0x0000000300007221 */ /* 0x000fce0000010000 */
.L_x_38:
[----:B------:R-:W-:Y:S05]  /*2580*/  BSYNC.RECONVERGENT B1 ;  /* 0x0000000000017941 */ /* 0x000fea0003800200 */
.L_x_28:
[----:B------:R-:W-:-:S04]  /*2590*/  HFMA2 R3, -RZ, RZ, 0, 0 ;  /* 0x00000000ff037431 */ /* 0x000fc800000001ff */
[----:B0-----:R-:W-:Y:S05]  /*25a0*/  RET.REL.NODEC R2 `(_Z13selfAttentionPfS_S_S_ii) ;  /* 0xffffffd802947950 */ /* 0x001fea0003c3ffff */
.L_x_39:
[----:B------:R-:W-:-:S00]  /*25b0*/  BRA `(.L_x_39) ;  /* 0xfffffffc00fc7947 */ /* 0x000fc0000383ffff */
[----:B------:R-:W-:-:S00]  /*25c0*/  NOP ;  /* 0x0000000000007918 */ /* 0x000fc00000000000 */
        /* <DEDUP_REMOVED lines=11> */
.L_x_41:


//--------------------- .nv.shared.reserved.0     --------------------------
	.section	.nv.shared.reserved.0,"aw",@nobits
	.weak		__nv_reservedSMEM_offset_0_alias
	.size		__nv_reservedSMEM_offset_0_alias, 0, 64
	.other		__nv_reservedSMEM_offset_0_alias,@"STO_CUDA_RESERVED_SHARED STV_DEFAULT"
__nv_reservedSMEM_offset_0_alias:
	.zero		0
	.zero		64


//--------------------- .nv.constant0._Z13selfAttentionPfS_S_S_ii --------------------------
	.section	.nv.constant0._Z13selfAttentionPfS_S_S_ii,"a",@progbits
	.sectionflags	@""
	.align	4
.nv.constant0._Z13selfAttentionPfS_S_S_ii:
	.zero		936


//--------------------- SYMBOLS --------------------------

	.type		.nv.reservedSmem.offset0,@object
	.size		.nv.reservedSmem.offset0,0x4
